	.headerflags	@"EF_CUDA_TEXMODE_UNIFIED EF_CUDA_64BIT_ADDRESS EF_CUDA_ACCELERATORS EF_CUDA_SM90 EF_CUDA_VIRTUAL_SM(EF_CUDA_SM90)"
	.elftype	@"ET_EXEC"


//--------------------- .nv.info                  --------------------------
	.section	.nv.info,"",@"SHT_CUDA_INFO"
	.align	4


	//----- nvinfo : EIATTR_REGCOUNT
	.align		4
        /*0000*/ 	.byte	0x04, 0x2f
        /*0002*/ 	.short	(.L_1 - .L_0)
	.align		4
.L_0:
        /*0004*/ 	.word	index@(triton_mm)
        /*0008*/ 	.word	0x000000ca


	//----- nvinfo : EIATTR_MIN_STACK_SIZE
	.align		4
.L_1:
        /*000c*/ 	.byte	0x04, 0x12
        /*000e*/ 	.short	(.L_3 - .L_2)
	.align		4
.L_2:
        /*0010*/ 	.word	index@(triton_mm)
        /*0014*/ 	.word	0x00000000


	//----- nvinfo : EIATTR_FRAME_SIZE
	.align		4
.L_3:
        /*0018*/ 	.byte	0x04, 0x11
        /*001a*/ 	.short	(.L_5 - .L_4)
	.align		4
.L_4:
        /*001c*/ 	.word	index@(triton_mm)
        /*0020*/ 	.word	0x00000000


	//----- nvinfo : EIATTR_MIN_STACK_SIZE
	.align		4
.L_5:
        /*0024*/ 	.byte	0x04, 0x12
        /*0026*/ 	.short	(.L_7 - .L_6)
	.align		4
.L_6:
        /*0028*/ 	.word	index@(triton_mm)
        /*002c*/ 	.word	0x00000000
.L_7:


//--------------------- .nv.info.triton_mm        --------------------------
	.section	.nv.info.triton_mm,"",@"SHT_CUDA_INFO"
	.sectionflags	@""
	.align	4


	//----- nvinfo : EIATTR_CUDA_API_VERSION
	.align		4
        /*0000*/ 	.byte	0x04, 0x37
        /*0002*/ 	.short	(.L_9 - .L_8)
.L_8:
        /*0004*/ 	.word	0x0000007c


	//----- nvinfo : EIATTR_KPARAM_INFO
	.align		4
.L_9:
        /*0008*/ 	.byte	0x04, 0x17
        /*000a*/ 	.short	(.L_11 - .L_10)
.L_10:
        /*000c*/ 	.word	0x00000000
        /*0010*/ 	.short	0x0003
        /*0012*/ 	.short	0x0018
        /*0014*/ 	.byte	0x00, 0xf0, 0x21, 0x00


	//----- nvinfo : EIATTR_KPARAM_INFO
	.align		4
.L_11:
        /*0018*/ 	.byte	0x04, 0x17
        /*001a*/ 	.short	(.L_13 - .L_12)
.L_12:
        /*001c*/ 	.word	0x00000000
        /*0020*/ 	.short	0x0002
        /*0022*/ 	.short	0x0010
        /*0024*/ 	.byte	0x00, 0xf0, 0x21, 0x00


	//----- nvinfo : EIATTR_KPARAM_INFO
	.align		4
.L_13:
        /*0028*/ 	.byte	0x04, 0x17
        /*002a*/ 	.short	(.L_15 - .L_14)
.L_14:
        /*002c*/ 	.word	0x00000000
        /*0030*/ 	.short	0x0001
        /*0032*/ 	.short	0x0008
        /*0034*/ 	.byte	0x00, 0xf0, 0x21, 0x00


	//----- nvinfo : EIATTR_KPARAM_INFO
	.align		4
.L_15:
        /*0038*/ 	.byte	0x04, 0x17
        /*003a*/ 	.short	(.L_17 - .L_16)
.L_16:
        /*003c*/ 	.word	0x00000000
        /*0040*/ 	.short	0x0000
        /*0042*/ 	.short	0x0000
        /*0044*/ 	.byte	0x00, 0xf0, 0x21, 0x00


	//----- nvinfo : EIATTR_SPARSE_MMA_MASK
	.align		4
.L_17:
        /*0048*/ 	.byte	0x03, 0x50
        /*004a*/ 	.short	0x0000


	//----- nvinfo : EIATTR_MAXREG_COUNT
	.align		4
        /*004c*/ 	.byte	0x03, 0x1b
        /*004e*/ 	.short	0x00ff


	//----- nvinfo : EIATTR_COOP_GROUP_MASK_REGIDS
	.align		4
        /*0050*/ 	.byte	0x04, 0x29
        /*0052*/ 	.short	(.L_19 - .L_18)


	//   ....[0]....
.L_18:
        /*0054*/ 	.word	0xffffffff


	//----- nvinfo : EIATTR_COOP_GROUP_INSTR_OFFSETS
	.align		4
.L_19:
        /*0058*/ 	.byte	0x04, 0x28
        /*005a*/ 	.short	(.L_21 - .L_20)


	//   ....[0]....
.L_20:
        /*005c*/ 	.word	0x000014e0


	//----- nvinfo : EIATTR_EXIT_INSTR_OFFSETS
	.align		4
.L_21:
        /*0060*/ 	.byte	0x04, 0x1c
        /*0062*/ 	.short	(.L_23 - .L_22)


	//   ....[0]....
.L_22:
        /*0064*/ 	.word	0x00004640


	//   ....[1]....
        /*0068*/ 	.word	0x00004660


	//----- nvinfo : EIATTR_MAX_THREADS
	.align		4
.L_23:
        /*006c*/ 	.byte	0x04, 0x05
        /*006e*/ 	.short	(.L_25 - .L_24)
.L_24:
        /*0070*/ 	.word	0x00000080
        /*0074*/ 	.word	0x00000001
        /*0078*/ 	.word	0x00000001


	//----- nvinfo : EIATTR_CBANK_PARAM_SIZE
	.align		4
.L_25:
        /*007c*/ 	.byte	0x03, 0x19
        /*007e*/ 	.short	0x0020


	//----- nvinfo : EIATTR_PARAM_CBANK
	.align		4
        /*0080*/ 	.byte	0x04, 0x0a
        /*0082*/ 	.short	(.L_27 - .L_26)
	.align		4
.L_26:
        /*0084*/ 	.word	index@(.nv.constant0.triton_mm)
        /*0088*/ 	.short	0x0210
        /*008a*/ 	.short	0x0020


	//----- nvinfo : EIATTR_SW_WAR
	.align		4
.L_27:
        /*008c*/ 	.byte	0x04, 0x36
        /*008e*/ 	.short	(.L_29 - .L_28)
.L_28:
        /*0090*/ 	.word	0x00000008
.L_29:


//--------------------- .nv.callgraph             --------------------------
	.section	.nv.callgraph,"",@"SHT_CUDA_CALLGRAPH"
	.align	4
	.sectionentsize	8
	.align		4
        /*0000*/ 	.word	0x00000000
	.align		4
        /*0004*/ 	.word	0xffffffff
	.align		4
        /*0008*/ 	.word	0x00000000
	.align		4
        /*000c*/ 	.word	0xfffffffe
	.align		4
        /*0010*/ 	.word	0x00000000
	.align		4
        /*0014*/ 	.word	0xfffffffd
	.align		4
        /*0018*/ 	.word	0x00000000
	.align		4
        /*001c*/ 	.word	0xfffffffc


//--------------------- .text.triton_mm           --------------------------
	.section	.text.triton_mm,"ax",@progbits
	.sectionflags	@"SHF_BARRIERS=1"
	.align	128
        .global         triton_mm
        .type           triton_mm,@function
        .size           triton_mm,(.L_x_2 - triton_mm)
        .other          triton_mm,@"STO_CUDA_ENTRY STV_DEFAULT"
triton_mm:
.text.triton_mm:
[----:B------:R-:W1:Y:S01]  /*0000*/  LDC R1, c[0x0][0x28] ;  /* 0x00000a00ff017b82 */ /* 0x000e620000000800 */
[----:B------:R-:W2:Y:S01]  /*0010*/  S2R R9, SR_CTAID.X ;  /* 0x0000000000097919 */ /* 0x000ea20000002500 */
[----:B------:R-:W-:-:S06]  /*0020*/  IMAD.MOV.U32 R5, RZ, RZ, -0x8 ;  /* 0xfffffff8ff057424 */ /* 0x000fcc00078e00ff */
[----:B------:R-:W3:Y:S01]  /*0030*/  S2UR UR4, SR_CgaCtaId ;  /* 0x00000000000479c3 */ /* 0x000ee20000008800 */
[----:B------:R-:W-:Y:S01]  /*0040*/  UMOV UR24, 0x400 ;  /* 0x0000040000187882 */ /* 0x000fe20000000000 */
[----:B------:R-:W-:Y:S01]  /*0050*/  ULDC.64 UR30, c[0x0][0x208] ;  /* 0x00008200001e7ab9 */ /* 0x000fe20000000a00 */
[----:B------:R-:W-:Y:S01]  /*0060*/  IMAD.MOV.U32 R152, RZ, RZ, -0x40 ;  /* 0xffffffc0ff987424 */ /* 0x000fe200078e00ff */
[----:B------:R-:W-:Y:S02]  /*0070*/  CS2R R88, SRZ ;  /* 0x0000000000587805 */ /* 0x000fe4000001ff00 */
[----:B------:R-:W-:Y:S02]  /*0080*/  CS2R R90, SRZ ;  /* 0x00000000005a7805 */ /* 0x000fe4000001ff00 */
[----:B------:R-:W-:Y:S02]  /*0090*/  CS2R R92, SRZ ;  /* 0x00000000005c7805 */ /* 0x000fe4000001ff00 */
[----:B------:R-:W-:Y:S01]  /*00a0*/  CS2R R94, SRZ ;  /* 0x00000000005e7805 */ /* 0x000fe2000001ff00 */
[----:B------:R-:W4:Y:S01]  /*00b0*/  LDC.64 R34, c[0x0][0x218] ;  /* 0x00008600ff227b82 */ /* 0x000f220000000a00 */
[----:B------:R-:W-:-:S02]  /*00c0*/  CS2R R96, SRZ ;  /* 0x0000000000607805 */ /* 0x000fc4000001ff00 */
[----:B------:R-:W-:Y:S02]  /*00d0*/  CS2R R98, SRZ ;  /* 0x0000000000627805 */ /* 0x000fe4000001ff00 */
[----:B------:R-:W-:Y:S02]  /*00e0*/  CS2R R100, SRZ ;  /* 0x0000000000647805 */ /* 0x000fe4000001ff00 */
[----:B------:R-:W-:Y:S02]  /*00f0*/  CS2R R102, SRZ ;  /* 0x0000000000667805 */ /* 0x000fe4000001ff00 */
[----:B------:R-:W-:Y:S02]  /*0100*/  CS2R R104, SRZ ;  /* 0x0000000000687805 */ /* 0x000fe4000001ff00 */
[----:B------:R-:W-:Y:S02]  /*0110*/  CS2R R106, SRZ ;  /* 0x00000000006a7805 */ /* 0x000fe4000001ff00 */
[----:B------:R-:W-:Y:S01]  /*0120*/  CS2R R108, SRZ ;  /* 0x00000000006c7805 */ /* 0x000fe2000001ff00 */
[----:B------:R-:W5:Y:S01]  /*0130*/  LDC.64 R50, c[0x0][0x220] ;  /* 0x00008800ff327b82 */ /* 0x000f620000000a00 */
[----:B------:R-:W-:-:S02]  /*0140*/  CS2R R110, SRZ ;  /* 0x00000000006e7805 */ /* 0x000fc4000001ff00 */
[----:B------:R-:W-:Y:S02]  /*0150*/  CS2R R112, SRZ ;  /* 0x0000000000707805 */ /* 0x000fe4000001ff00 */
[----:B------:R-:W-:Y:S02]  /*0160*/  CS2R R114, SRZ ;  /* 0x0000000000727805 */ /* 0x000fe4000001ff00 */
[----:B------:R-:W-:Y:S02]  /*0170*/  CS2R R116, SRZ ;  /* 0x0000000000747805 */ /* 0x000fe4000001ff00 */
[----:B------:R-:W-:Y:S02]  /*0180*/  CS2R R118, SRZ ;  /* 0x0000000000767805 */ /* 0x000fe4000001ff00 */
[----:B------:R-:W-:Y:S02]  /*0190*/  CS2R R120, SRZ ;  /* 0x0000000000787805 */ /* 0x000fe4000001ff00 */
[----:B------:R-:W-:Y:S01]  /*01a0*/  CS2R R122, SRZ ;  /* 0x00000000007a7805 */ /* 0x000fe2000001ff00 */
[----:B---3--:R-:W-:Y:S01]  /*01b0*/  UPRMT UR24, UR4, 0x654, UR24 ;  /* 0x0000065404187896 */ /* 0x008fe20008000018 */
[----:B------:R-:W-:-:S02]  /*01c0*/  CS2R R124, SRZ ;  /* 0x00000000007c7805 */ /* 0x000fc4000001ff00 */
[----:B------:R-:W-:Y:S02]  /*01d0*/  CS2R R126, SRZ ;  /* 0x00000000007e7805 */ /* 0x000fe4000001ff00 */
[----:B------:R-:W-:Y:S02]  /*01e0*/  CS2R R128, SRZ ;  /* 0x0000000000807805 */ /* 0x000fe4000001ff00 */
[----:B------:R-:W-:Y:S02]  /*01f0*/  CS2R R130, SRZ ;  /* 0x0000000000827805 */ /* 0x000fe4000001ff00 */
[----:B------:R-:W-:Y:S01]  /*0200*/  CS2R R132, SRZ ;  /* 0x0000000000847805 */ /* 0x000fe2000001ff00 */
[----:B--2---:R-:W-:Y:S01]  /*0210*/  IMAD.HI R0, R9, 0x2aaaaaab, RZ ;  /* 0x2aaaaaab09007827 */ /* 0x004fe200078e02ff */
[----:B------:R-:W-:Y:S02]  /*0220*/  CS2R R134, SRZ ;  /* 0x0000000000867805 */ /* 0x000fe4000001ff00 */
[----:B------:R-:W-:-:S02]  /*0230*/  CS2R R136, SRZ ;  /* 0x0000000000887805 */ /* 0x000fc4000001ff00 */
[----:B------:R-:W-:Y:S02]  /*0240*/  CS2R R138, SRZ ;  /* 0x00000000008a7805 */ /* 0x000fe4000001ff00 */
[----:B------:R-:W-:Y:S02]  /*0250*/  CS2R R140, SRZ ;  /* 0x00000000008c7805 */ /* 0x000fe4000001ff00 */
[----:B------:R-:W-:Y:S02]  /*0260*/  SHF.R.U32.HI R3, RZ, 0x1f, R0 ;  /* 0x0000001fff037819 */ /* 0x000fe40000011600 */
[----:B------:R-:W-:Y:S02]  /*0270*/  CS2R R142, SRZ ;  /* 0x00000000008e7805 */ /* 0x000fe4000001ff00 */
[----:B------:R-:W-:Y:S02]  /*0280*/  CS2R R144, SRZ ;  /* 0x0000000000907805 */ /* 0x000fe4000001ff00 */
[----:B------:R-:W-:-:S02]  /*0290*/  CS2R R146, SRZ ;  /* 0x0000000000927805 */ /* 0x000fc4000001ff00 */
[----:B------:R-:W-:Y:S02]  /*02a0*/  LEA.HI.SX32 R4, R0, R3, 0x1b ;  /* 0x0000000300047211 */ /* 0x000fe400078fdaff */
[----:B------:R-:W-:Y:S02]  /*02b0*/  CS2R R148, SRZ ;  /* 0x0000000000947805 */ /* 0x000fe4000001ff00 */
[----:B------:R-:W-:Y:S02]  /*02c0*/  CS2R R150, SRZ ;  /* 0x0000000000967805 */ /* 0x000fe4000001ff00 */
[----:B------:R-:W-:Y:S02]  /*02d0*/  CS2R R66, SRZ ;  /* 0x0000000000427805 */ /* 0x000fe4000001ff00 */
[----:B------:R-:W-:Y:S01]  /*02e0*/  CS2R R68, SRZ ;  /* 0x0000000000447805 */ /* 0x000fe2000001ff00 */
[C---:B------:R-:W-:Y:S01]  /*02f0*/  IMAD R0, R4.reuse, R5, 0x20 ;  /* 0x0000002004007424 */ /* 0x040fe200078e0205 */
[----:B------:R-:W-:Y:S01]  /*0300*/  CS2R R70, SRZ ;  /* 0x0000000000467805 */ /* 0x000fe2000001ff00 */
[----:B------:R-:W-:Y:S01]  /*0310*/  IMAD R6, R4, -0xc0, R9 ;  /* 0xffffff4004067824 */ /* 0x000fe200078e0209 */
[----:B------:R-:W-:-:S02]  /*0320*/  CS2R R72, SRZ ;  /* 0x0000000000487805 */ /* 0x000fc4000001ff00 */
[----:B------:R-:W-:Y:S02]  /*0330*/  CS2R R74, SRZ ;  /* 0x00000000004a7805 */ /* 0x000fe4000001ff00 */
[----:B------:R-:W-:Y:S02]  /*0340*/  VIMNMX R5, R0, 0x8, PT ;  /* 0x0000000800057848 */ /* 0x000fe40003fe0100 */
[----:B------:R-:W-:Y:S02]  /*0350*/  CS2R R76, SRZ ;  /* 0x00000000004c7805 */ /* 0x000fe4000001ff00 */
[----:B------:R-:W-:Y:S02]  /*0360*/  IABS R10, R6 ;  /* 0x00000006000a7213 */ /* 0x000fe40000000000 */
[----:B------:R-:W-:Y:S02]  /*0370*/  CS2R R78, SRZ ;  /* 0x00000000004e7805 */ /* 0x000fe4000001ff00 */
[----:B------:R-:W-:-:S02]  /*0380*/  IABS R8, R5 ;  /* 0x0000000500087213 */ /* 0x000fc40000000000 */
[----:B------:R-:W-:Y:S02]  /*0390*/  CS2R R80, SRZ ;  /* 0x0000000000507805 */ /* 0x000fe4000001ff00 */
[-C--:B------:R-:W-:Y:S02]  /*03a0*/  IABS R11, R5.reuse ;  /* 0x00000005000b7213 */ /* 0x080fe40000000000 */
[----:B------:R-:W-:Y:S01]  /*03b0*/  CS2R R82, SRZ ;  /* 0x0000000000527805 */ /* 0x000fe2000001ff00 */
[----:B------:R-:W2:Y:S01]  /*03c0*/  I2F.RP R0, R8 ;  /* 0x0000000800007306 */ /* 0x000ea20000209400 */
[----:B------:R-:W-:Y:S02]  /*03d0*/  LOP3.LUT R6, R6, R5, RZ, 0x3c, !PT ;  /* 0x0000000506067212 */ /* 0x000fe400078e3cff */
[----:B------:R-:W-:Y:S01]  /*03e0*/  CS2R R84, SRZ ;  /* 0x0000000000547805 */ /* 0x000fe2000001ff00 */
[----:B------:R-:W-:Y:S01]  /*03f0*/  IMAD.MOV R11, RZ, RZ, -R11 ;  /* 0x000000ffff0b7224 */ /* 0x000fe200078e0a0b */
[----:B------:R-:W-:-:S02]  /*0400*/  CS2R R86, SRZ ;  /* 0x0000000000567805 */ /* 0x000fc4000001ff00 */
[----:B------:R-:W-:Y:S01]  /*0410*/  ISETP.GE.AND P3, PT, R6, RZ, PT ;  /* 0x000000ff0600720c */ /* 0x000fe20003f66270 */
[----:B------:R-:W-:Y:S01]  /*0420*/  UMOV UR25, 0x1 ;  /* 0x0000000100197882 */ /* 0x000fe20000000000 */
[----:B------:R-:W-:Y:S01]  /*0430*/  LOP3.LUT R6, RZ, R5, RZ, 0x33, !PT ;  /* 0x00000005ff067212 */ /* 0x000fe200078e33ff */
[----:B------:R-:W-:Y:S01]  /*0440*/  UMOV UR26, 0xffffffff ;  /* 0xffffffff001a7882 */ /* 0x000fe20000000000 */
[----:B------:R-:W-:Y:S01]  /*0450*/  UMOV UR4, URZ ;  /* 0x0000003f00047c82 */ /* 0x000fe20008000000 */
[----:B------:R-:W-:Y:S01]  /*0460*/  UMOV UR5, URZ ;  /* 0x0000003f00057c82 */ /* 0x000fe20008000000 */
[----:B--2---:R-:W2:Y:S02]  /*0470*/  MUFU.RCP R0, R0 ;  /* 0x0000000000007308 */ /* 0x004ea40000001000 */
[----:B--2---:R-:W-:Y:S01]  /*0480*/  VIADD R2, R0, 0xffffffe ;  /* 0x0ffffffe00027836 */ /* 0x004fe20000000000 */
[----:B------:R-:W-:-:S05]  /*0490*/  IABS R0, R9 ;  /* 0x0000000900007213 */ /* 0x000fca0000000000 */
[----:B------:R2:W3:Y:S02]  /*04a0*/  F2I.FTZ.U32.TRUNC.NTZ R3, R2 ;  /* 0x0000000200037305 */ /* 0x0004e4000021f000 */
[----:B--2---:R-:W-:Y:S02]  /*04b0*/  IMAD.MOV.U32 R2, RZ, RZ, RZ ;  /* 0x000000ffff027224 */ /* 0x004fe400078e00ff */
[----:B---3--:R-:W-:-:S04]  /*04c0*/  IMAD.MOV R7, RZ, RZ, -R3 ;  /* 0x000000ffff077224 */ /* 0x008fc800078e0a03 */
[----:B------:R-:W-:-:S04]  /*04d0*/  IMAD R7, R7, R8, RZ ;  /* 0x0000000807077224 */ /* 0x000fc800078e02ff */
[----:B------:R-:W-:-:S06]  /*04e0*/  IMAD.HI.U32 R3, R3, R7, R2 ;  /* 0x0000000703037227 */ /* 0x000fcc00078e0002 */
[----:B------:R-:W-:-:S04]  /*04f0*/  IMAD.HI.U32 R2, R3, R10, RZ ;  /* 0x0000000a03027227 */ /* 0x000fc800078e00ff */
[----:B------:R-:W-:Y:S02]  /*0500*/  IMAD R7, R2, R11, R10 ;  /* 0x0000000b02077224 */ /* 0x000fe400078e020a */
[----:B------:R-:W-:-:S03]  /*0510*/  IMAD.HI.U32 R3, R3, R0, RZ ;  /* 0x0000000003037227 */ /* 0x000fc600078e00ff */
[C---:B------:R-:W-:Y:S01]  /*0520*/  ISETP.GT.U32.AND P2, PT, R8.reuse, R7, PT ;  /* 0x000000070800720c */ /* 0x040fe20003f44070 */
[----:B------:R-:W-:Y:S02]  /*0530*/  IMAD R3, R3, R11, R0 ;  /* 0x0000000b03037224 */ /* 0x000fe400078e0200 */
[----:B------:R-:W2:Y:S03]  /*0540*/  S2R R0, SR_TID.X ;  /* 0x0000000000007919 */ /* 0x000ea60000002100 */
[----:B------:R-:W-:-:S07]  /*0550*/  ISETP.GT.U32.AND P1, PT, R8, R3, PT ;  /* 0x000000030800720c */ /* 0x000fce0003f24070 */
[--C-:B------:R-:W-:Y:S02]  /*0560*/  @!P2 IMAD.IADD R7, R7, 0x1, -R8.reuse ;  /* 0x000000010707a824 */ /* 0x100fe400078e0a08 */
[----:B------:R-:W-:Y:S01]  /*0570*/  @!P2 VIADD R2, R2, 0x1 ;  /* 0x000000010202a836 */ /* 0x000fe20000000000 */
[----:B------:R-:W-:Y:S02]  /*0580*/  ISETP.GE.AND P2, PT, R9, RZ, PT ;  /* 0x000000ff0900720c */ /* 0x000fe40003f46270 */
[----:B------:R-:W-:Y:S01]  /*0590*/  ISETP.GE.U32.AND P0, PT, R7, R8, PT ;  /* 0x000000080700720c */ /* 0x000fe20003f06070 */
[----:B------:R-:W-:-:S05]  /*05a0*/  @!P1 IMAD.IADD R3, R3, 0x1, -R8 ;  /* 0x0000000103039824 */ /* 0x000fca00078e0a08 */
[----:B------:R-:W-:-:S07]  /*05b0*/  ISETP.GT.U32.AND P1, PT, R8, R3, PT ;  /* 0x000000030800720c */ /* 0x000fce0003f24070 */
[----:B------:R-:W-:Y:S01]  /*05c0*/  @P0 VIADD R2, R2, 0x1 ;  /* 0x0000000102020836 */ /* 0x000fe20000000000 */
[----:B------:R-:W-:-:S03]  /*05d0*/  ISETP.NE.AND P0, PT, R5, RZ, PT ;  /* 0x000000ff0500720c */ /* 0x000fc60003f05270 */
[----:B------:R-:W-:Y:S01]  /*05e0*/  @!P3 IMAD.MOV R2, RZ, RZ, -R2 ;  /* 0x000000ffff02b224 */ /* 0x000fe200078e0a02 */
[----:B--2---:R-:W-:Y:S01]  /*05f0*/  SHF.R.U32.HI R13, RZ, 0x3, R0 ;  /* 0x00000003ff0d7819 */ /* 0x004fe20000011600 */
[----:B------:R-:W-:-:S03]  /*0600*/  @!P1 IMAD.IADD R3, R3, 0x1, -R8 ;  /* 0x0000000103039824 */ /* 0x000fc600078e0a08 */
[----:B------:R-:W-:Y:S01]  /*0610*/  SEL R2, R6, R2, !P0 ;  /* 0x0000000206027207 */ /* 0x000fe20004000000 */
[----:B------:R-:W-:Y:S01]  /*0620*/  @!P2 IMAD.MOV R3, RZ, RZ, -R3 ;  /* 0x000000ffff03a224 */ /* 0x000fe200078e0a03 */
[----:B------:R-:W-:-:S03]  /*0630*/  SGXT.U32 R13, R13, 0x4 ;  /* 0x000000040d0d781a */ /* 0x000fc60000000000 */
[----:B------:R-:W-:Y:S01]  /*0640*/  IMAD.SHL.U32 R2, R2, 0x80, RZ ;  /* 0x0000008002027824 */ /* 0x000fe200078e00ff */
[----:B------:R-:W-:-:S04]  /*0650*/  SEL R3, R6, R3, !P0 ;  /* 0x0000000306037207 */ /* 0x000fc80004000000 */
[----:B------:R-:W-:Y:S01]  /*0660*/  LOP3.LUT R7, R2, 0x10, R13, 0xfe, !PT ;  /* 0x0000001002077812 */ /* 0x000fe200078efe0d */
[----:B------:R-:W-:Y:S01]  /*0670*/  IMAD R24, R4, 0x8, R3 ;  /* 0x0000000804187824 */ /* 0x000fe200078e0203 */
[----:B------:R-:W-:Y:S02]  /*0680*/  LOP3.LUT R5, R2, R13, RZ, 0xfc, !PT ;  /* 0x0000000d02057212 */ /* 0x000fe400078efcff */
[----:B------:R-:W-:Y:S01]  /*0690*/  LOP3.LUT R8, R2, 0x20, R13, 0xfe, !PT ;  /* 0x0000002002087812 */ /* 0x000fe200078efe0d */
[----:B------:R-:W-:Y:S01]  /*06a0*/  IMAD.HI R9, R7, 0x2aaaaaab, RZ ;  /* 0x2aaaaaab07097827 */ /* 0x000fe200078e02ff */
[----:B------:R-:W-:-:S03]  /*06b0*/  LOP3.LUT R4, R2, 0x30, R13, 0xfe, !PT ;  /* 0x0000003002047812 */ /* 0x000fc600078efe0d */
[----:B------:R-:W-:Y:S01]  /*06c0*/  IMAD.HI R6, R5, 0x2aaaaaab, RZ ;  /* 0x2aaaaaab05067827 */ /* 0x000fe200078e02ff */
[----:B------:R-:W-:-:S03]  /*06d0*/  SHF.R.U32.HI R10, RZ, 0x1f, R9 ;  /* 0x0000001fff0a7819 */ /* 0x000fc60000011609 */
[----:B------:R-:W-:Y:S01]  /*06e0*/  IMAD.HI R11, R8, 0x2aaaaaab, RZ ;  /* 0x2aaaaaab080b7827 */ /* 0x000fe200078e02ff */
[----:B------:R-:W-:Y:S02]  /*06f0*/  SHF.R.U32.HI R3, RZ, 0x1f, R6 ;  /* 0x0000001fff037819 */ /* 0x000fe40000011606 */
[----:B------:R-:W-:Y:S01]  /*0700*/  LEA.HI R14, R9, R10, RZ, 0x17 ;  /* 0x0000000a090e7211 */ /* 0x000fe200078fb8ff */
[----:B------:R-:W-:Y:S01]  /*0710*/  IMAD.HI R15, R4, 0x2aaaaaab, RZ ;  /* 0x2aaaaaab040f7827 */ /* 0x000fe200078e02ff */
[----:B------:R-:W-:Y:S02]  /*0720*/  LOP3.LUT R9, R2, 0x50, R13, 0xfe, !PT ;  /* 0x0000005002097812 */ /* 0x000fe400078efe0d */
[----:B------:R-:W-:Y:S01]  /*0730*/  SHF.R.U32.HI R16, RZ, 0x1f, R11 ;  /* 0x0000001fff107819 */ /* 0x000fe2000001160b */
[----:B------:R-:W-:Y:S01]  /*0740*/  IMAD R32, R14, -0xc00, R7 ;  /* 0xfffff4000e207824 */ /* 0x000fe200078e0207 */
[----:B------:R-:W-:Y:S01]  /*0750*/  LEA.HI R12, R6, R3, RZ, 0x17 ;  /* 0x00000003060c7211 */ /* 0x000fe200078fb8ff */
[----:B------:R-:W-:Y:S01]  /*0760*/  IMAD.HI R18, R9, 0x2aaaaaab, RZ ;  /* 0x2aaaaaab09127827 */ /* 0x000fe200078e02ff */
[----:B------:R-:W-:-:S02]  /*0770*/  LOP3.LUT R6, R2, 0x40, R13, 0xfe, !PT ;  /* 0x0000004002067812 */ /* 0x000fc400078efe0d */
[----:B------:R-:W-:Y:S01]  /*0780*/  LEA.HI R3, R11, R16, RZ, 0x17 ;  /* 0x000000100b037211 */ /* 0x000fe200078fb8ff */
[----:B------:R-:W-:Y:S01]  /*0790*/  IMAD R30, R12, -0xc00, R5 ;  /* 0xfffff4000c1e7824 */ /* 0x000fe200078e0205 */
[----:B------:R-:W-:Y:S01]  /*07a0*/  LOP3.LUT R10, R2, 0x60, R13, 0xfe, !PT ;  /* 0x00000060020a7812 */ /* 0x000fe200078efe0d */
[----:B------:R-:W-:Y:S01]  /*07b0*/  IMAD.HI R17, R6, 0x2aaaaaab, RZ ;  /* 0x2aaaaaab06117827 */ /* 0x000fe200078e02ff */
[----:B------:R-:W-:Y:S02]  /*07c0*/  LOP3.LUT R11, R2, 0x70, R13, 0xfe, !PT ;  /* 0x00000070020b7812 */ /* 0x000fe400078efe0d */
[----:B------:R-:W-:Y:S01]  /*07d0*/  SHF.R.U32.HI R16, RZ, 0x1f, R15 ;  /* 0x0000001fff107819 */ /* 0x000fe2000001160f */
[----:B------:R-:W-:Y:S01]  /*07e0*/  IMAD.HI R20, R10, 0x2aaaaaab, RZ ;  /* 0x2aaaaaab0a147827 */ /* 0x000fe200078e02ff */
[----:B------:R-:W-:Y:S02]  /*07f0*/  SHF.R.U32.HI R19, RZ, 0x1f, R18 ;  /* 0x0000001fff137819 */ /* 0x000fe40000011612 */
[----:B------:R-:W-:Y:S01]  /*0800*/  LEA.HI R15, R15, R16, RZ, 0x17 ;  /* 0x000000100f0f7211 */ /* 0x000fe200078fb8ff */
[----:B------:R-:W-:Y:S01]  /*0810*/  IMAD.HI R22, R11, 0x2aaaaaab, RZ ;  /* 0x2aaaaaab0b167827 */ /* 0x000fe200078e02ff */
[----:B------:R-:W-:-:S02]  /*0820*/  SHF.R.U32.HI R16, RZ, 0x1f, R17 ;  /* 0x0000001fff107819 */ /* 0x000fc40000011611 */
[----:B------:R-:W-:Y:S01]  /*0830*/  LEA.HI R18, R18, R19, RZ, 0x17 ;  /* 0x0000001312127211 */ /* 0x000fe200078fb8ff */
[----:B------:R-:W-:Y:S01]  /*0840*/  IMAD R36, R3, -0xc00, R8 ;  /* 0xfffff40003247824 */ /* 0x000fe200078e0208 */
[----:B------:R-:W-:Y:S01]  /*0850*/  SHF.R.S32.HI R19, RZ, 0x18, R24 ;  /* 0x00000018ff137819 */ /* 0x000fe20000011418 */
[----:B------:R-:W-:Y:S01]  /*0860*/  IMAD.SHL.U32 R3, R24, 0x80, RZ ;  /* 0x0000008018037824 */ /* 0x000fe200078e00ff */
[----:B------:R-:W-:Y:S01]  /*0870*/  SHF.R.U32.HI R21, RZ, 0x1f, R20 ;  /* 0x0000001fff157819 */ /* 0x000fe20000011614 */
[----:B------:R-:W-:Y:S01]  /*0880*/  IMAD R38, R15, -0xc00, R4 ;  /* 0xfffff4000f267824 */ /* 0x000fe200078e0204 */
[----:B------:R-:W-:Y:S01]  /*0890*/  SHF.R.U32.HI R23, RZ, 0x1f, R22 ;  /* 0x0000001fff177819 */ /* 0x000fe20000011616 */
[----:B------:R-:W-:Y:S01]  /*08a0*/  IMAD R42, R18, -0xc00, R9 ;  /* 0xfffff400122a7824 */ /* 0x000fe200078e0209 */
[----:B------:R-:W-:Y:S02]  /*08b0*/  LEA.HI R17, R17, R16, RZ, 0x17 ;  /* 0x0000001011117211 */ /* 0x000fe400078fb8ff */
[----:B------:R-:W-:-:S02]  /*08c0*/  SGXT R19, R19, 0x1 ;  /* 0x000000011313781a */ /* 0x000fc40000000200 */
[----:B------:R-:W-:Y:S01]  /*08d0*/  LOP3.LUT R4, R3, R13, RZ, 0xfc, !PT ;  /* 0x0000000d03047212 */ /* 0x000fe200078efcff */
[----:B------:R-:W-:Y:S01]  /*08e0*/  IMAD R40, R17, -0xc00, R6 ;  /* 0xfffff40011287824 */ /* 0x000fe200078e0206 */
[----:B------:R-:W-:Y:S02]  /*08f0*/  LEA.HI R21, R20, R21, RZ, 0x17 ;  /* 0x0000001514157211 */ /* 0x000fe400078fb8ff */
[----:B------:R-:W-:Y:S02]  /*0900*/  LEA.HI R22, R22, R23, RZ, 0x17 ;  /* 0x0000001716167211 */ /* 0x000fe400078fb8ff */
[----:B------:R-:W-:Y:S01]  /*0910*/  LEA.HI R5, R19, R4, RZ, 0xc ;  /* 0x0000000413057211 */ /* 0x000fe200078f60ff */
[----:B------:R-:W-:Y:S01]  /*0920*/  IMAD R44, R21, -0xc00, R10 ;  /* 0xfffff400152c7824 */ /* 0x000fe200078e020a */
[----:B------:R-:W-:Y:S01]  /*0930*/  LOP3.LUT R6, R3, 0x10, R13, 0xfe, !PT ;  /* 0x0000001003067812 */ /* 0x000fe200078efe0d */
[----:B------:R-:W-:Y:S01]  /*0940*/  IMAD R46, R22, -0xc00, R11 ;  /* 0xfffff400162e7824 */ /* 0x000fe200078e020b */
[----:B------:R-:W-:-:S02]  /*0950*/  LOP3.LUT R7, R3, 0x20, R13, 0xfe, !PT ;  /* 0x0000002003077812 */ /* 0x000fc400078efe0d */
[----:B------:R-:W-:Y:S02]  /*0960*/  LOP3.LUT R8, R3, 0x30, R13, 0xfe, !PT ;  /* 0x0000003003087812 */ /* 0x000fe400078efe0d */
[----:B------:R-:W-:Y:S02]  /*0970*/  LOP3.LUT R5, R5, 0x3ff000, RZ, 0xc0, !PT ;  /* 0x003ff00005057812 */ /* 0x000fe400078ec0ff */
[C---:B------:R-:W-:Y:S02]  /*0980*/  LEA.HI R9, R19.reuse, R6, RZ, 0xc ;  /* 0x0000000613097211 */ /* 0x040fe400078f60ff */
[C---:B------:R-:W-:Y:S01]  /*0990*/  LEA.HI R10, R19.reuse, R7, RZ, 0xc ;  /* 0x00000007130a7211 */ /* 0x040fe200078f60ff */
[----:B------:R-:W-:Y:S01]  /*09a0*/  IMAD.IADD R18, R4, 0x1, -R5 ;  /* 0x0000000104127824 */ /* 0x000fe200078e0a05 */
[----:B------:R-:W-:Y:S01]  /*09b0*/  LEA.HI R11, R19, R8, RZ, 0xc ;  /* 0x00000008130b7211 */ /* 0x000fe200078f60ff */
[----:B------:R-:W-:Y:S01]  /*09c0*/  IMAD.SHL.U32 R5, R0, 0x8, RZ ;  /* 0x0000000800057824 */ /* 0x000fe200078e00ff */
[----:B------:R-:W-:-:S02]  /*09d0*/  LOP3.LUT R14, R3, 0x40, R13, 0xfe, !PT ;  /* 0x00000040030e7812 */ /* 0x000fc400078efe0d */
[----:B------:R-:W-:Y:S02]  /*09e0*/  LOP3.LUT R9, R9, 0x3ff000, RZ, 0xc0, !PT ;  /* 0x003ff00009097812 */ /* 0x000fe400078ec0ff */
[----:B------:R-:W-:Y:S02]  /*09f0*/  LOP3.LUT R10, R10, 0x3ff000, RZ, 0xc0, !PT ;  /* 0x003ff0000a0a7812 */ /* 0x000fe400078ec0ff */
[----:B------:R-:W-:Y:S01]  /*0a00*/  LOP3.LUT R11, R11, 0x3ff000, RZ, 0xc0, !PT ;  /* 0x003ff0000b0b7812 */ /* 0x000fe200078ec0ff */
[----:B------:R-:W-:Y:S01]  /*0a10*/  IMAD.IADD R20, R6, 0x1, -R9 ;  /* 0x0000000106147824 */ /* 0x000fe200078e0a09 */
[----:B------:R-:W-:Y:S01]  /*0a20*/  LEA.HI R16, R19, R14, RZ, 0xc ;  /* 0x0000000e13107211 */ /* 0x000fe200078f60ff */
[----:B------:R-:W-:Y:S01]  /*0a30*/  IMAD.IADD R22, R7, 0x1, -R10 ;  /* 0x0000000107167824 */ /* 0x000fe200078e0a0a */
[----:B------:R-:W-:Y:S01]  /*0a40*/  LOP3.LUT R12, R5, 0x38, R0, 0x48, !PT ;  /* 0x00000038050c7812 */ /* 0x000fe200078e4800 */
[----:B------:R-:W-:Y:S01]  /*0a50*/  IMAD.IADD R24, R8, 0x1, -R11 ;  /* 0x0000000108187824 */ /* 0x000fe200078e0a0b */
[----:B------:R-:W-:-:S02]  /*0a60*/  LOP3.LUT R4, R13, 0x10, RZ, 0xfc, !PT ;  /* 0x000000100d047812 */ /* 0x000fc400078efcff */
[C---:B------:R-:W-:Y:S02]  /*0a70*/  LOP3.LUT R6, R13.reuse, 0x20, RZ, 0xfc, !PT ;  /* 0x000000200d067812 */ /* 0x040fe400078efcff */
[C---:B------:R-:W-:Y:S01]  /*0a80*/  LOP3.LUT R7, R13.reuse, 0x30, RZ, 0xfc, !PT ;  /* 0x000000300d077812 */ /* 0x040fe200078efcff */
[--C-:B------:R-:W-:Y:S01]  /*0a90*/  IMAD R4, R4, 0x40, R12.reuse ;  /* 0x0000004004047824 */ /* 0x100fe200078e020c */
[C---:B------:R-:W-:Y:S01]  /*0aa0*/  LOP3.LUT R8, R13.reuse, 0x40, RZ, 0xfc, !PT ;  /* 0x000000400d087812 */ /* 0x040fe200078efcff */
[--C-:B------:R-:W-:Y:S01]  /*0ab0*/  IMAD R6, R6, 0x40, R12.reuse ;  /* 0x0000004006067824 */ /* 0x100fe200078e020c */
[----:B------:R-:W-:Y:S01]  /*0ac0*/  LOP3.LUT R9, R13, 0x50, RZ, 0xfc, !PT ;  /* 0x000000500d097812 */ /* 0x000fe200078efcff */
[--C-:B------:R-:W-:Y:S01]  /*0ad0*/  IMAD R7, R7, 0x40, R12.reuse ;  /* 0x0000004007077824 */ /* 0x100fe200078e020c */
[C---:B------:R-:W-:Y:S01]  /*0ae0*/  LOP3.LUT R10, R13.reuse, 0x60, RZ, 0xfc, !PT ;  /* 0x000000600d0a7812 */ /* 0x040fe200078efcff */
[--C-:B------:R-:W-:Y:S01]  /*0af0*/  IMAD R8, R8, 0x40, R12.reuse ;  /* 0x0000004008087824 */ /* 0x100fe200078e020c */
[----:B------:R-:W-:Y:S01]  /*0b00*/  LOP3.LUT R11, R13, 0x70, RZ, 0xfc, !PT ;  /* 0x000000700d0b7812 */ /* 0x000fe200078efcff */
[--C-:B------:R-:W-:Y:S01]  /*0b10*/  IMAD R9, R9, 0x40, R12.reuse ;  /* 0x0000004009097824 */ /* 0x100fe200078e020c */
[----:B------:R-:W-:Y:S01]  /*0b20*/  LOP3.LUT R21, R16, 0x3ff000, RZ, 0xc0, !PT ;  /* 0x003ff00010157812 */ /* 0x000fe200078ec0ff */
[--C-:B------:R-:W-:Y:S01]  /*0b30*/  IMAD R10, R10, 0x40, R12.reuse ;  /* 0x000000400a0a7824 */ /* 0x100fe200078e020c */
[----:B------:R-:W-:Y:S01]  /*0b40*/  LOP3.LUT R15, R3, 0x50, R13, 0xfe, !PT ;  /* 0x00000050030f7812 */ /* 0x000fe200078efe0d */
[--C-:B------:R-:W-:Y:S01]  /*0b50*/  IMAD R11, R11, 0x40, R12.reuse ;  /* 0x000000400b0b7824 */ /* 0x100fe200078e020c */
[----:B------:R-:W-:Y:S01]  /*0b60*/  LOP3.LUT R16, R3, 0x60, R13, 0xfe, !PT ;  /* 0x0000006003107812 */ /* 0x000fe200078efe0d */
[----:B------:R-:W-:Y:S01]  /*0b70*/  IMAD R12, R13, 0x40, R12 ;  /* 0x000000400d0c7824 */ /* 0x000fe200078e020c */
[----:B------:R-:W-:Y:S01]  /*0b80*/  LOP3.LUT R17, R3, 0x70, R13, 0xfe, !PT ;  /* 0x0000007003117812 */ /* 0x000fe200078efe0d */
[----:B------:R-:W-:Y:S01]  /*0b90*/  IMAD.IADD R14, R14, 0x1, -R21 ;  /* 0x000000010e0e7824 */ /* 0x000fe200078e0a15 */
[----:B------:R-:W-:-:S02]  /*0ba0*/  LEA.HI R13, R19, R15, RZ, 0xc ;  /* 0x0000000f130d7211 */ /* 0x000fc400078f60ff */
[C---:B------:R-:W-:Y:S02]  /*0bb0*/  LEA.HI R21, R19.reuse, R16, RZ, 0xc ;  /* 0x0000001013157211 */ /* 0x040fe400078f60ff */
[----:B------:R-:W-:Y:S02]  /*0bc0*/  LEA.HI R19, R19, R17, RZ, 0xc ;  /* 0x0000001113137211 */ /* 0x000fe400078f60ff */
[----:B------:R-:W-:Y:S02]  /*0bd0*/  LOP3.LUT R26, R13, 0x3ff000, RZ, 0xc0, !PT ;  /* 0x003ff0000d1a7812 */ /* 0x000fe400078ec0ff */
[----:B------:R-:W-:Y:S02]  /*0be0*/  LOP3.LUT R21, R21, 0x3ff000, RZ, 0xc0, !PT ;  /* 0x003ff00015157812 */ /* 0x000fe400078ec0ff */
[----:B------:R-:W-:Y:S01]  /*0bf0*/  LOP3.LUT R13, R5, 0x38, RZ, 0xc0, !PT ;  /* 0x00000038050d7812 */ /* 0x000fe200078ec0ff */
[----:B------:R-:W-:Y:S01]  /*0c00*/  IMAD.IADD R26, R15, 0x1, -R26 ;  /* 0x000000010f1a7824 */ /* 0x000fe200078e0a1a */
[----:B------:R-:W-:Y:S01]  /*0c10*/  LOP3.LUT R28, R19, 0x3ff000, RZ, 0xc0, !PT ;  /* 0x003ff000131c7812 */ /* 0x000fe200078ec0ff */
[----:B------:R-:W-:Y:S01]  /*0c20*/  IMAD.IADD R16, R16, 0x1, -R21 ;  /* 0x0000000110107824 */ /* 0x000fe200078e0a15 */
[----:B------:R-:W-:Y:S01]  /*0c30*/  LEA R19, R12, UR24, 0x1 ;  /* 0x000000180c137c11 */ /* 0x000fe2000f8e08ff */
[--C-:B------:R-:W-:Y:S01]  /*0c40*/  IMAD R21, R18, 0xc00, R13.reuse ;  /* 0x00000c0012157824 */ /* 0x100fe200078e020d */
[----:B------:R-:W-:Y:S01]  /*0c50*/  LEA R53, R4, UR24, 0x1 ;  /* 0x0000001804357c11 */ /* 0x000fe2000f8e08ff */
[--C-:B------:R-:W-:Y:S01]  /*0c60*/  IMAD R23, R20, 0xc00, R13.reuse ;  /* 0x00000c0014177824 */ /* 0x100fe200078e020d */
[----:B------:R-:W-:Y:S01]  /*0c70*/  LEA R55, R6, UR24, 0x1 ;  /* 0x0000001806377c11 */ /* 0x000fe2000f8e08ff */
[--C-:B------:R-:W-:Y:S01]  /*0c80*/  IMAD R25, R22, 0xc00, R13.reuse ;  /* 0x00000c0016197824 */ /* 0x100fe200078e020d */
[----:B------:R-:W-:Y:S01]  /*0c90*/  LEA R57, R7, UR24, 0x1 ;  /* 0x0000001807397c11 */ /* 0x000fe2000f8e08ff */
[----:B------:R-:W-:Y:S01]  /*0ca0*/  IMAD.IADD R28, R17, 0x1, -R28 ;  /* 0x00000001111c7824 */ /* 0x000fe200078e0a1c */
[----:B------:R-:W-:Y:S01]  /*0cb0*/  LEA R59, R8, UR24, 0x1 ;  /* 0x00000018083b7c11 */ /* 0x000fe2000f8e08ff */
[--C-:B------:R-:W-:Y:S01]  /*0cc0*/  IMAD R27, R24, 0xc00, R13.reuse ;  /* 0x00000c00181b7824 */ /* 0x100fe200078e020d */
[----:B------:R-:W-:Y:S01]  /*0cd0*/  LEA R61, R9, UR24, 0x1 ;  /* 0x00000018093d7c11 */ /* 0x000fe2000f8e08ff */
[----:B------:R-:W-:Y:S01]  /*0ce0*/  IMAD R29, R14, 0xc00, R13 ;  /* 0x00000c000e1d7824 */ /* 0x000fe200078e020d */
[----:B------:R-:W-:Y:S01]  /*0cf0*/  LEA R63, R10, UR24, 0x1 ;  /* 0x000000180a3f7c11 */ /* 0x000fe2000f8e08ff */
[----:B----4-:R-:W-:Y:S01]  /*0d00*/  IMAD.WIDE R20, R21, 0x2, R34 ;  /* 0x0000000215147825 */ /* 0x010fe200078e0222 */
[----:B------:R-:W-:-:S03]  /*0d10*/  LEA R65, R11, UR24, 0x1 ;  /* 0x000000180b417c11 */ /* 0x000fc6000f8e08ff */
[----:B------:R-:W-:Y:S01]  /*0d20*/  IMAD R31, R26, 0xc00, R13 ;  /* 0x00000c001a1f7824 */ /* 0x000fe200078e020d */
[----:B------:R-:W-:Y:S01]  /*0d30*/  @!PT LDS RZ, [RZ] ;  /* 0x00000000fffff984 */ /* 0x000fe20000000800 */
[----:B------:R-:W-:Y:S01]  /*0d40*/  @!PT LDS RZ, [RZ] ;  /* 0x00000000fffff984 */ /* 0x000fe20000000800 */
[----:B------:R-:W-:Y:S01]  /*0d50*/  @!PT LDS RZ, [RZ] ;  /* 0x00000000fffff984 */ /* 0x000fe20000000800 */
[----:B------:R-:W-:Y:S01]  /*0d60*/  LDGSTS.E.BYPASS.128 [R19], desc[UR30][R20.64] ;  /* 0x0000000014137fae */ /* 0x000fe2000b901c5e */
[----:B------:R-:W-:Y:S01]  /*0d70*/  IMAD.WIDE R22, R23, 0x2, R34 ;  /* 0x0000000217167825 */ /* 0x000fe200078e0222 */
[----:B------:R-:W-:-:S03]  /*0d80*/  IADD3 R195, P0, R20, 0x100, RZ ;  /* 0x0000010014c37810 */ /* 0x000fc60007f1e0ff */
[----:B------:R-:W-:Y:S01]  /*0d90*/  IMAD R33, R16, 0xc00, R13 ;  /* 0x00000c0010217824 */ /* 0x000fe200078e020d */
[----:B------:R-:W-:Y:S01]  /*0da0*/  LDGSTS.E.BYPASS.128 [R53], desc[UR30][R22.64] ;  /* 0x0000000016357fae */ /* 0x000fe2000b901c5e */
[----:B------:R-:W-:Y:S01]  /*0db0*/  IMAD.WIDE R24, R25, 0x2, R34 ;  /* 0x0000000219187825 */ /* 0x000fe200078e0222 */
[----:B------:R-:W-:-:S03]  /*0dc0*/  IADD3 R14, P1, R22, 0x100, RZ ;  /* 0x00000100160e7810 */ /* 0x000fc60007f3e0ff */
[----:B------:R-:W-:Y:S01]  /*0dd0*/  IMAD R15, R28, 0xc00, R13 ;  /* 0x00000c001c0f7824 */ /* 0x000fe200078e020d */
[----:B------:R-:W-:Y:S01]  /*0de0*/  LDGSTS.E.BYPASS.128 [R55], desc[UR30][R24.64] ;  /* 0x0000000018377fae */ /* 0x000fe2000b901c5e */
[----:B------:R-:W-:-:S04]  /*0df0*/  IMAD.WIDE R26, R27, 0x2, R34 ;  /* 0x000000021b1a7825 */ /* 0x000fc800078e0222 */
[----:B------:R-:W-:Y:S01]  /*0e00*/  IMAD R37, R30, 0xc00, R13 ;  /* 0x00000c001e257824 */ /* 0x000fe200078e020d */
[----:B------:R-:W-:Y:S01]  /*0e10*/  LDGSTS.E.BYPASS.128 [R57], desc[UR30][R26.64] ;  /* 0x000000001a397fae */ /* 0x000fe2000b901c5e */
[----:B------:R-:W-:-:S04]  /*0e20*/  IMAD.WIDE R28, R29, 0x2, R34 ;  /* 0x000000021d1c7825 */ /* 0x000fc800078e0222 */
[----:B------:R-:W-:Y:S01]  /*0e30*/  IMAD R39, R32, 0xc00, R13 ;  /* 0x00000c0020277824 */ /* 0x000fe200078e020d */
[----:B------:R-:W-:Y:S01]  /*0e40*/  LDGSTS.E.BYPASS.128 [R59], desc[UR30][R28.64] ;  /* 0x000000001c3b7fae */ /* 0x000fe2000b901c5e */
[----:B------:R-:W-:-:S04]  /*0e50*/  IMAD.WIDE R30, R31, 0x2, R34 ;  /* 0x000000021f1e7825 */ /* 0x000fc800078e0222 */
[----:B------:R-:W-:Y:S01]  /*0e60*/  IMAD.WIDE R32, R33, 0x2, R34 ;  /* 0x0000000221207825 */ /* 0x000fe200078e0222 */
[----:B------:R-:W-:Y:S03]  /*0e70*/  LDGSTS.E.BYPASS.128 [R61], desc[UR30][R30.64] ;  /* 0x000000001e3d7fae */ /* 0x000fe6000b901c5e */
[----:B------:R-:W-:Y:S01]  /*0e80*/  IMAD R41, R36, 0xc00, R13 ;  /* 0x00000c0024297824 */ /* 0x000fe200078e020d */
[----:B------:R-:W-:Y:S01]  /*0e90*/  LDGSTS.E.BYPASS.128 [R63], desc[UR30][R32.64] ;  /* 0x00000000203f7fae */ /* 0x000fe2000b901c5e */
[----:B------:R-:W-:-:S04]  /*0ea0*/  IMAD.WIDE R34, R15, 0x2, R34 ;  /* 0x000000020f227825 */ /* 0x000fc800078e0222 */
[--C-:B------:R-:W-:Y:S01]  /*0eb0*/  IMAD R43, R38, 0xc00, R13.reuse ;  /* 0x00000c00262b7824 */ /* 0x100fe200078e020d */
[----:B------:R-:W-:Y:S01]  /*0ec0*/  LDGSTS.E.BYPASS.128 [R65], desc[UR30][R34.64] ;  /* 0x0000000022417fae */ /* 0x000fe2000b901c5e */
[----:B------:R-:W-:Y:S02]  /*0ed0*/  IMAD R45, R40, 0xc00, R13 ;  /* 0x00000c00282d7824 */ /* 0x000fe400078e020d */
[----:B-----5:R-:W-:Y:S01]  /*0ee0*/  IMAD.WIDE R36, R37, 0x2, R50 ;  /* 0x0000000225247825 */ /* 0x020fe200078e0232 */
[----:B------:R-:W0:Y:S03]  /*0ef0*/  LDGDEPBAR ;  /* 0x00000000000079af */ /* 0x000e260000000000 */
[----:B------:R-:W-:Y:S01]  /*0f00*/  IMAD R47, R42, 0xc00, R13 ;  /* 0x00000c002a2f7824 */ /* 0x000fe200078e020d */
[----:B------:R-:W-:Y:S01]  /*0f10*/  LDGSTS.E.BYPASS.128 [R19+0xc000], desc[UR30][R36.64] ;  /* 0x0c00000024137fae */ /* 0x000fe2000b901c5e */
[----:B------:R-:W-:-:S04]  /*0f20*/  IMAD.WIDE R38, R39, 0x2, R50 ;  /* 0x0000000227267825 */ /* 0x000fc800078e0232 */
[----:B------:R-:W-:Y:S01]  /*0f30*/  IMAD R49, R44, 0xc00, R13 ;  /* 0x00000c002c317824 */ /* 0x000fe200078e020d */
[----:B------:R-:W-:Y:S01]  /*0f40*/  LDGSTS.E.BYPASS.128 [R53+0xc000], desc[UR30][R38.64] ;  /* 0x0c00000026357fae */ /* 0x000fe2000b901c5e */
[----:B------:R-:W-:-:S04]  /*0f50*/  IMAD.WIDE R40, R41, 0x2, R50 ;  /* 0x0000000229287825 */ /* 0x000fc800078e0232 */
[----:B------:R-:W-:Y:S01]  /*0f60*/  IMAD R13, R46, 0xc00, R13 ;  /* 0x00000c002e0d7824 */ /* 0x000fe200078e020d */
[----:B------:R-:W-:Y:S01]  /*0f70*/  LDGSTS.E.BYPASS.128 [R55+0xc000], desc[UR30][R40.64] ;  /* 0x0c00000028377fae */ /* 0x000fe2000b901c5e */
[----:B------:R-:W-:-:S04]  /*0f80*/  IMAD.WIDE R42, R43, 0x2, R50 ;  /* 0x000000022b2a7825 */ /* 0x000fc800078e0232 */
[--C-:B------:R-:W-:Y:S01]  /*0f90*/  IMAD.WIDE R44, R45, 0x2, R50.reuse ;  /* 0x000000022d2c7825 */ /* 0x100fe200078e0232 */
[----:B------:R-:W-:Y:S03]  /*0fa0*/  LDGSTS.E.BYPASS.128 [R57+0xc000], desc[UR30][R42.64] ;  /* 0x0c0000002a397fae */ /* 0x000fe6000b901c5e */
[--C-:B------:R-:W-:Y:S01]  /*0fb0*/  IMAD.WIDE R46, R47, 0x2, R50.reuse ;  /* 0x000000022f2e7825 */ /* 0x100fe200078e0232 */
[----:B------:R-:W-:Y:S03]  /*0fc0*/  LDGSTS.E.BYPASS.128 [R59+0xc000], desc[UR30][R44.64] ;  /* 0x0c0000002c3b7fae */ /* 0x000fe6000b901c5e */
[----:B------:R-:W-:Y:S01]  /*0fd0*/  IMAD.WIDE R48, R49, 0x2, R50 ;  /* 0x0000000231307825 */ /* 0x000fe200078e0232 */
[----:B------:R-:W-:Y:S01]  /*0fe0*/  LDGSTS.E.BYPASS.128 [R61+0xc000], desc[UR30][R46.64] ;  /* 0x0c0000002e3d7fae */ /* 0x000fe2000b901c5e */
[----:B------:R-:W-:-:S02]  /*0ff0*/  IADD3 R174, P2, R46, 0x100, RZ ;  /* 0x000001002eae7810 */ /* 0x000fc40007f5e0ff */
[----:B------:R-:W-:Y:S01]  /*1000*/  IMAD.WIDE R50, R13, 0x2, R50 ;  /* 0x000000020d327825 */ /* 0x000fe200078e0232 */
[----:B------:R-:W-:Y:S03]  /*1010*/  LDGSTS.E.BYPASS.128 [R63+0xc000], desc[UR30][R48.64] ;  /* 0x0c000000303f7fae */ /* 0x000fe6000b901c5e */
[----:B------:R-:W-:Y:S01]  /*1020*/  IMAD.X R13, RZ, RZ, R21, P0 ;  /* 0x000000ffff0d7224 */ /* 0x000fe200000e0615 */
[----:B------:R-:W-:Y:S01]  /*1030*/  LDGSTS.E.BYPASS.128 [R65+0xc000], desc[UR30][R50.64] ;  /* 0x0c00000032417fae */ /* 0x000fe2000b901c5e */
[----:B------:R-:W-:Y:S01]  /*1040*/  IADD3 R16, P0, R24, 0x100, RZ ;  /* 0x0000010018107810 */ /* 0x000fe20007f1e0ff */
[----:B------:R-:W-:Y:S01]  /*1050*/  IMAD.X R15, RZ, RZ, R23, P1 ;  /* 0x000000ffff0f7224 */ /* 0x000fe200008e0617 */
[----:B------:R-:W-:Y:S01]  /*1060*/  IADD3 R17, P1, R26, 0x100, RZ ;  /* 0x000001001a117810 */ /* 0x000fe20007f3e0ff */
[----:B------:R-:W0:Y:S01]  /*1070*/  LDGDEPBAR ;  /* 0x00000000000079af */ /* 0x000e220000000000 */
[----:B------:R-:W-:-:S02]  /*1080*/  IMAD.X R176, RZ, RZ, R47, P2 ;  /* 0x000000ffffb07224 */ /* 0x000fc400010e062f */
[----:B------:R-:W-:Y:S01]  /*1090*/  IMAD.X R18, RZ, RZ, R25, P0 ;  /* 0x000000ffff127224 */ /* 0x000fe200000e0619 */
[----:B------:R-:W-:Y:S01]  /*10a0*/  BAR.SYNC.DEFER_BLOCKING 0x0 ;  /* 0x0000000000007b1d */ /* 0x000fe20000010000 */
[----:B------:R-:W-:Y:S01]  /*10b0*/  IADD3 R196, P0, R28, 0x100, RZ ;  /* 0x000001001cc47810 */ /* 0x000fe20007f1e0ff */
[----:B------:R-:W-:Y:S01]  /*10c0*/  IMAD.X R198, RZ, RZ, R27, P1 ;  /* 0x000000ffffc67224 */ /* 0x000fe200008e061b */
[----:B------:R-:W-:-:S03]  /*10d0*/  IADD3 R193, P1, R30, 0x100, RZ ;  /* 0x000001001ec17810 */ /* 0x000fc60007f3e0ff */
[----:B------:R-:W-:Y:S01]  /*10e0*/  IMAD.X R197, RZ, RZ, R29, P0 ;  /* 0x000000ffffc57224 */ /* 0x000fe200000e061d */
        /* <DEDUP_REMOVED lines=10> */
[----:B------:R-:W-:Y:S01]  /*1190*/  IADD3 R181, P1, R42, 0x100, RZ ;  /* 0x000001002ab57810 */ /* 0x000fe20007f3e0ff */
[----:B------:R-:W-:Y:S01]  /*11a0*/  @!PT LDS RZ, [RZ] ;  /* 0x00000000fffff984 */ /* 0x000fe20000000800 */
[----:B------:R-:W-:Y:S01]  /*11b0*/  @!PT LDS RZ, [RZ] ;  /* 0x00000000fffff984 */ /* 0x000fe20000000800 */
[----:B------:R-:W-:Y:S01]  /*11c0*/  @!PT LDS RZ, [RZ] ;  /* 0x00000000fffff984 */ /* 0x000fe20000000800 */
[----:B------:R-:W-:Y:S02]  /*11d0*/  LDGSTS.E.BYPASS.128 [R19+0x4000], desc[UR30][R20.64+0x80] ;  /* 0x0400008014137fae */ /* 0x000fe4000b901c5e */
[----:B------:R-:W-:Y:S01]  /*11e0*/  IMAD.X R184, RZ, RZ, R41, P0 ;  /* 0x000000ffffb87224 */ /* 0x000fe200000e0629 */
[----:B------:R-:W-:Y:S01]  /*11f0*/  IADD3 R178, P0, R44, 0x100, RZ ;  /* 0x000001002cb27810 */ /* 0x000fe20007f1e0ff */
[----:B------:R-:W-:Y:S01]  /*1200*/  IMAD.X R182, RZ, RZ, R43, P1 ;  /* 0x000000ffffb67224 */ /* 0x000fe200008e062b */
[----:B------:R-:W-:Y:S01]  /*1210*/  LDGSTS.E.BYPASS.128 [R53+0x4000], desc[UR30][R22.64+0x80] ;  /* 0x0400008016357fae */ /* 0x000fe2000b901c5e */
[----:B------:R-:W-:-:S02]  /*1220*/  IADD3 R170, P1, R48, 0x100, RZ ;  /* 0x0000010030aa7810 */ /* 0x000fc40007f3e0ff */
[----:B------:R-:W-:Y:S01]  /*1230*/  IMAD.X R180, RZ, RZ, R45, P0 ;  /* 0x000000ffffb47224 */ /* 0x000fe200000e062d */
[----:B------:R2:W-:Y:S01]  /*1240*/  LDGSTS.E.BYPASS.128 [R55+0x4000], desc[UR30][R24.64+0x80] ;  /* 0x0400008018377fae */ /* 0x0005e2000b901c5e */
[----:B------:R-:W-:Y:S01]  /*1250*/  IADD3 R166, P0, R50, 0x100, RZ ;  /* 0x0000010032a67810 */ /* 0x000fe20007f1e0ff */
[----:B------:R-:W-:Y:S02]  /*1260*/  IMAD.X R172, RZ, RZ, R49, P1 ;  /* 0x000000ffffac7224 */ /* 0x000fe400008e0631 */
[----:B------:R3:W-:Y:S02]  /*1270*/  LDGSTS.E.BYPASS.128 [R57+0x4000], desc[UR30][R26.64+0x80] ;  /* 0x040000801a397fae */ /* 0x0007e4000b901c5e */
[----:B------:R-:W-:Y:S02]  /*1280*/  IMAD.X R168, RZ, RZ, R51, P0 ;  /* 0x000000ffffa87224 */ /* 0x000fe400000e0633 */
[----:B------:R4:W-:Y:S04]  /*1290*/  LDGSTS.E.BYPASS.128 [R59+0x4000], desc[UR30][R28.64+0x80] ;  /* 0x040000801c3b7fae */ /* 0x0009e8000b901c5e */
[----:B------:R5:W-:Y:S01]  /*12a0*/  LDGSTS.E.BYPASS.128 [R61+0x4000], desc[UR30][R30.64+0x80] ;  /* 0x040000801e3d7fae */ /* 0x000be2000b901c5e */
[----:B--2---:R-:W-:-:S03]  /*12b0*/  CS2R R24, SRZ ;  /* 0x0000000000187805 */ /* 0x004fc6000001ff00 */
[----:B------:R2:W-:Y:S01]  /*12c0*/  LDGSTS.E.BYPASS.128 [R63+0x4000], desc[UR30][R32.64+0x80] ;  /* 0x04000080203f7fae */ /* 0x0005e2000b901c5e */
[----:B-1-3--:R-:W-:-:S03]  /*12d0*/  CS2R R26, SRZ ;  /* 0x00000000001a7805 */ /* 0x00afc6000001ff00 */
[----:B------:R1:W-:Y:S01]  /*12e0*/  LDGSTS.E.BYPASS.128 [R65+0x4000], desc[UR30][R34.64+0x80] ;  /* 0x0400008022417fae */ /* 0x0003e2000b901c5e */
[----:B----4-:R-:W-:-:S03]  /*12f0*/  CS2R R28, SRZ ;  /* 0x00000000001c7805 */ /* 0x010fc6000001ff00 */
[----:B------:R-:W0:Y:S01]  /*1300*/  LDGDEPBAR ;  /* 0x00000000000079af */ /* 0x000e220000000000 */
[----:B-----5:R-:W-:-:S03]  /*1310*/  CS2R R30, SRZ ;  /* 0x00000000001e7805 */ /* 0x020fc6000001ff00 */
[----:B------:R3:W-:Y:S01]  /*1320*/  LDGSTS.E.BYPASS.128 [R19+0x10000], desc[UR30][R36.64+0x80] ;  /* 0x1000008024137fae */ /* 0x0007e2000b901c5e */
[----:B--2---:R-:W-:-:S03]  /*1330*/  CS2R R32, SRZ ;  /* 0x0000000000207805 */ /* 0x004fc6000001ff00 */
[----:B------:R2:W-:Y:S01]  /*1340*/  LDGSTS.E.BYPASS.128 [R53+0x10000], desc[UR30][R38.64+0x80] ;  /* 0x1000008026357fae */ /* 0x0005e2000b901c5e */
[----:B-1----:R-:W-:-:S03]  /*1350*/  CS2R R34, SRZ ;  /* 0x0000000000227805 */ /* 0x002fc6000001ff00 */
[----:B------:R1:W-:Y:S04]  /*1360*/  LDGSTS.E.BYPASS.128 [R55+0x10000], desc[UR30][R40.64+0x80] ;  /* 0x1000008028377fae */ /* 0x0003e8000b901c5e */
[----:B------:R4:W-:Y:S01]  /*1370*/  LDGSTS.E.BYPASS.128 [R57+0x10000], desc[UR30][R42.64+0x80] ;  /* 0x100000802a397fae */ /* 0x0009e2000b901c5e */
[----:B---3--:R-:W-:Y:S02]  /*1380*/  SHF.R.U32.HI R19, RZ, 0x5, R0 ;  /* 0x00000005ff137819 */ /* 0x008fe40000011600 */
[----:B------:R-:W-:Y:S01]  /*1390*/  CS2R R36, SRZ ;  /* 0x0000000000247805 */ /* 0x000fe2000001ff00 */
[----:B------:R3:W-:Y:S01]  /*13a0*/  LDGSTS.E.BYPASS.128 [R59+0x10000], desc[UR30][R44.64+0x80] ;  /* 0x100000802c3b7fae */ /* 0x0007e2000b901c5e */
[----:B--2---:R-:W-:Y:S02]  /*13b0*/  CS2R R38, SRZ ;  /* 0x0000000000267805 */ /* 0x004fe4000001ff00 */
[----:B------:R-:W-:-:S02]  /*13c0*/  CS2R R52, SRZ ;  /* 0x0000000000347805 */ /* 0x000fc4000001ff00 */
[----:B------:R-:W-:Y:S01]  /*13d0*/  LOP3.LUT R199, R19, 0x7fffffc, RZ, 0xc0, !PT ;  /* 0x07fffffc13c77812 */ /* 0x000fe200078ec0ff */
[----:B------:R2:W-:Y:S01]  /*13e0*/  LDGSTS.E.BYPASS.128 [R61+0x10000], desc[UR30][R46.64+0x80] ;  /* 0x100000802e3d7fae */ /* 0x0005e2000b901c5e */
[----:B-1----:R-:W-:Y:S02]  /*13f0*/  CS2R R40, SRZ ;  /* 0x0000000000287805 */ /* 0x002fe4000001ff00 */
[----:B------:R-:W-:Y:S01]  /*1400*/  CS2R R54, SRZ ;  /* 0x0000000000367805 */ /* 0x000fe2000001ff00 */
[----:B------:R1:W-:Y:S01]  /*1410*/  LDGSTS.E.BYPASS.128 [R63+0x10000], desc[UR30][R48.64+0x80] ;  /* 0x10000080303f7fae */ /* 0x0003e2000b901c5e */
[----:B----4-:R-:W-:Y:S02]  /*1420*/  CS2R R42, SRZ ;  /* 0x00000000002a7805 */ /* 0x010fe4000001ff00 */
[----:B------:R-:W-:Y:S01]  /*1430*/  CS2R R56, SRZ ;  /* 0x0000000000387805 */ /* 0x000fe2000001ff00 */
[----:B------:R4:W-:Y:S01]  /*1440*/  LDGSTS.E.BYPASS.128 [R65+0x10000], desc[UR30][R50.64+0x80] ;  /* 0x1000008032417fae */ /* 0x0009e2000b901c5e */
[----:B---3--:R-:W-:-:S02]  /*1450*/  CS2R R44, SRZ ;  /* 0x00000000002c7805 */ /* 0x008fc4000001ff00 */
[----:B------:R-:W-:Y:S01]  /*1460*/  CS2R R58, SRZ ;  /* 0x00000000003a7805 */ /* 0x000fe2000001ff00 */
[----:B------:R-:W0:Y:S01]  /*1470*/  LDGDEPBAR ;  /* 0x00000000000079af */ /* 0x000e220000000000 */
[----:B--2---:R-:W-:Y:S02]  /*1480*/  CS2R R46, SRZ ;  /* 0x00000000002e7805 */ /* 0x004fe4000001ff00 */
[----:B------:R-:W-:Y:S02]  /*1490*/  CS2R R60, SRZ ;  /* 0x00000000003c7805 */ /* 0x000fe4000001ff00 */
[----:B-1----:R-:W-:Y:S02]  /*14a0*/  CS2R R48, SRZ ;  /* 0x0000000000307805 */ /* 0x002fe4000001ff00 */
[----:B------:R-:W-:Y:S02]  /*14b0*/  CS2R R62, SRZ ;  /* 0x00000000003e7805 */ /* 0x000fe4000001ff00 */
[----:B----4-:R-:W-:-:S02]  /*14c0*/  CS2R R50, SRZ ;  /* 0x0000000000327805 */ /* 0x010fc4000001ff00 */
[----:B------:R-:W-:-:S07]  /*14d0*/  CS2R R64, SRZ ;  /* 0x0000000000407805 */ /* 0x000fce000001ff00 */
.L_x_0:
[----:B------:R-:W1:Y:S01]  /*14e0*/  SHFL.IDX PT, R20, R199, RZ, 0x1f ;  /* 0x00001fffc7147589 */ /* 0x000e6200000e0000 */
[----:B------:R-:W-:Y:S01]  /*14f0*/  UIADD3 UR26, UR26, 0x1, URZ ;  /* 0x000000011a1a7890 */ /* 0x000fe2000fffe03f */
[----:B------:R-:W-:-:S04]  /*1500*/  DEPBAR.LE SB0, 0x2 ;  /* 0x000080800000791a */ /* 0x000fc80000000000 */
[----:B------:R-:W-:Y:S01]  /*1510*/  UISETP.GE.AND UP0, UPT, UR26, 0x3, UPT ;  /* 0x000000031a00788c */ /* 0x000fe2000bf06270 */
[----:B------:R-:W-:Y:S01]  /*1520*/  BAR.SYNC.DEFER_BLOCKING 0x0 ;  /* 0x0000000000007b1d */ /* 0x000fe20000010000 */
[----:B------:R-:W-:Y:S01]  /*1530*/  UIADD3 UR25, UR25, 0x1, URZ ;  /* 0x0000000119197890 */ /* 0x000fe2000fffe03f */
[----:B------:R-:W-:Y:S01]  /*1540*/  VIADD R164, R152, 0x40 ;  /* 0x0000004098a47836 */ /* 0x000fe20000000000 */
[----:B------:R-:W-:Y:S01]  /*1550*/  USEL UR26, UR26, URZ, !UP0 ;  /* 0x0000003f1a1a7287 */ /* 0x000fe2000c000000 */
[----:B------:R-:W-:Y:S02]  /*1560*/  IADD3 R22, P2, R14, UR4, RZ ;  /* 0x000000040e167c10 */ /* 0x000fe4000ff5e0ff */
[----:B------:R-:W-:Y:S01]  /*1570*/  UMOV UR19, 0x40000040 ;  /* 0x4000004000137882 */ /* 0x000fe20000000000 */
[----:B------:R-:W-:Y:S01]  /*1580*/  UMOV UR12, 0x4000002 ;  /* 0x04000002000c7882 */ /* 0x000fe20000000000 */
[----:B------:R-:W-:Y:S01]  /*1590*/  UMOV UR13, 0x40000040 ;  /* 0x40000040000d7882 */ /* 0x000fe20000000000 */
[----:B------:R-:W-:Y:S01]  /*15a0*/  UMOV UR9, 0x40000040 ;  /* 0x4000004000097882 */ /* 0x000fe20000000000 */
[----:B------:R-:W-:Y:S01]  /*15b0*/  UMOV UR20, 0x4000006 ;  /* 0x0400000600147882 */ /* 0x000fe20000000000 */
[----:B------:R-:W-:Y:S01]  /*15c0*/  UMOV UR21, 0x40000040 ;  /* 0x4000004000157882 */ /* 0x000fe20000000000 */
[----:B------:R-:W-:-:S02]  /*15d0*/  ISETP.GE.U32.AND P0, PT, R164, 0xb80, PT ;  /* 0x00000b80a400780c */ /* 0x000fc40003f06070 */
[----:B------:R-:W-:Y:S02]  /*15e0*/  IADD3.X R23, R15, UR5, RZ, P2, !PT ;  /* 0x000000050f177c10 */ /* 0x000fe400097fe4ff */
[----:B------:R-:W-:Y:S02]  /*15f0*/  IADD3 R154, P2, R17, UR4, RZ ;  /* 0x00000004119a7c10 */ /* 0x000fe4000ff5e0ff */
[----:B-1----:R-:W-:Y:S02]  /*1600*/  R2UR UR6, R20 ;  /* 0x00000000140672ca */ /* 0x002fe400000e0000 */
[----:B------:R-:W-:Y:S02]  /*1610*/  IADD3 R20, P1, R195, UR4, RZ ;  /* 0x00000004c3147c10 */ /* 0x000fe4000ff3e0ff */
[----:B------:R-:W-:Y:S01]  /*1620*/  IADD3.X R155, R198, UR5, RZ, P2, !PT ;  /* 0x00000005c69b7c10 */ /* 0x000fe200097fe4ff */
[----:B------:R-:W-:Y:S01]  /*1630*/  WARPGROUP.ARRIVE ;  /* 0x00000000000079c5 */ /* 0x000fe20000000000 */
[----:B------:R-:W-:-:S02]  /*1640*/  IADD3.X R21, R13, UR5, RZ, P1, !PT ;  /* 0x000000050d157c10 */ /* 0x000fc40008ffe4ff */
[----:B------:R-:W-:Y:S02]  /*1650*/  IADD3 R152, P1, R16, UR4, RZ ;  /* 0x0000000410987c10 */ /* 0x000fe4000ff3e0ff */
[----:B------:R-:W-:-:S03]  /*1660*/  IADD3 R158, P2, R193, UR4, RZ ;  /* 0x00000004c19e7c10 */ /* 0x000fc6000ff5e0ff */
[----:B------:R-:W-:Y:S01]  /*1670*/  USHF.L.U32 UR7, UR6, 0x7, URZ ;  /* 0x0000000706077899 */ /* 0x000fe2000800063f */
[----:B------:R-:W-:Y:S01]  /*1680*/  IADD3.X R153, R18, UR5, RZ, P1, !PT ;  /* 0x0000000512997c10 */ /* 0x000fe20008ffe4ff */
[----:B------:R-:W-:Y:S01]  /*1690*/  ULEA UR6, UR26, UR24, 0xe ;  /* 0x000000181a067291 */ /* 0x000fe2000f8e703f */
[----:B------:R-:W-:Y:S01]  /*16a0*/  IADD3 R156, P1, R196, UR4, RZ ;  /* 0x00000004c49c7c10 */ /* 0x000fe2000ff3e0ff */
[----:B------:R-:W-:Y:S01]  /*16b0*/  ULOP3.LUT UR7, UR7, 0x180, URZ, 0xc0, !UPT ;  /* 0x0000018007077892 */ /* 0x000fe2000f8ec03f */
[----:B------:R-:W-:Y:S01]  /*16c0*/  IADD3.X R159, R194, UR5, RZ, P2, !PT ;  /* 0x00000005c29f7c10 */ /* 0x000fe200097fe4ff */
[----:B------:R-:W-:Y:S01]  /*16d0*/  USHF.R.U32.HI UR8, URZ, 0x4, UR6 ;  /* 0x000000043f087899 */ /* 0x000fe20008011606 */
[----:B------:R-:W-:Y:S01]  /*16e0*/  IADD3.X R157, R197, UR5, RZ, P1, !PT ;  /* 0x00000005c59d7c10 */ /* 0x000fe20008ffe4ff */
[----:B------:R-:W-:Y:S01]  /*16f0*/  UIADD3 UR6, UR6, 0xc000, URZ ;  /* 0x0000c00006067890 */ /* 0x000fe2000fffe03f */
[----:B------:R-:W-:Y:S01]  /*1700*/  IADD3 R160, P3, R170, UR4, RZ ;  /* 0x00000004aaa07c10 */ /* 0x000fe2000ff7e0ff */
[----:B------:R-:W-:Y:S01]  /*1710*/  ULOP3.LUT UR8, UR8, 0x3fff, URZ, 0xc0, !UPT ;  /* 0x00003fff08087892 */ /* 0x000fe2000f8ec03f */
[----:B------:R-:W-:Y:S01]  /*1720*/  IADD3 R162, P4, R166, UR4, RZ ;  /* 0x00000004a6a27c10 */ /* 0x000fe2000ff9e0ff */
[----:B------:R-:W-:Y:S01]  /*1730*/  USHF.R.U32.HI UR6, URZ, 0x4, UR6 ;  /* 0x000000043f067899 */ /* 0x000fe20008011606 */
[----:B------:R-:W-:Y:S01]  /*1740*/  IADD3.X R161, R172, UR5, RZ, P3, !PT ;  /* 0x00000005aca17c10 */ /* 0x000fe20009ffe4ff */
[----:B------:R-:W-:Y:S01]  /*1750*/  UIADD3 UR28, UP0, UR7, UR8, URZ ;  /* 0x00000008071c7290 */ /* 0x000fe2000ff1e03f */
[----:B------:R-:W-:Y:S01]  /*1760*/  IADD3.X R163, R168, UR5, RZ, P4, !PT ;  /* 0x00000005a8a37c10 */ /* 0x000fe2000a7fe4ff */
[----:B------:R-:W-:-:S02]  /*1770*/  ULOP3.LUT UR6, UR6, 0x3fff, URZ, 0xc0, !UPT ;  /* 0x00003fff06067892 */ /* 0x000fc4000f8ec03f */
[----:B------:R-:W-:Y:S02]  /*1780*/  UIADD3.X UR29, URZ, URZ, URZ, UP0, !UPT ;  /* 0x0000003f3f1d7290 */ /* 0x000fe400087fe43f */
[----:B------:R-:W-:Y:S02]  /*1790*/  ULOP3.LUT UR18, UR6, 0x4000000, URZ, 0xfc, !UPT ;  /* 0x0400000006127892 */ /* 0x000fe4000f8efc3f */
[----:B------:R-:W-:Y:S02]  /*17a0*/  ULOP3.LUT UR16, UR28, 0x4000000, URZ, 0xfc, !UPT ;  /* 0x040000001c107892 */ /* 0x000fe4000f8efc3f */
[----:B------:R-:W-:Y:S01]  /*17b0*/  ULOP3.LUT UR17, UR29, 0x40000040, URZ, 0xfc, !UPT ;  /* 0x400000401d117892 */ /* 0x000fe2000f8efc3f */
[----:B------:R-:W-:Y:S01]  /*17c0*/  UMOV UR7, URZ ;  /* 0x0000003f00077c82 */ /* 0x000fe20008000000 */
[----:B------:R-:W-:Y:S01]  /*17d0*/  UMOV UR8, 0x4000004 ;  /* 0x0400000400087882 */ /* 0x000fe20000000000 */
[----:B------:R-:W-:Y:S02]  /*17e0*/  UIADD3.64 UR14, UR6, UR12, URZ ;  /* 0x0000000c060e7297 */ /* 0x000fe4000fffe03f */
[----:B------:R-:W-:-:S02]  /*17f0*/  UIADD3.64 UR12, UR28, UR12, URZ ;  /* 0x0000000c1c0c7297 */ /* 0x000fc4000fffe03f */
[----:B------:R-:W-:Y:S02]  /*1800*/  UIADD3.64 UR10, UR6, UR8, URZ ;  /* 0x00000008060a7297 */ /* 0x000fe4000fffe03f */
[----:B------:R-:W-:Y:S01]  /*1810*/  HGMMA.64x128x16.F32.BF16 R88, gdesc[UR16], R88 ;  /* 0x01e00000105879f0 */ /* 0x000fe20008701858 */
[----:B------:R-:W-:Y:S01]  /*1820*/  UIADD3.64 UR8, UR28, UR8, URZ ;  /* 0x000000081c087297 */ /* 0x000fe2000fffe03f */
[----:B------:R-:W-:Y:S01]  /*1830*/  UMOV UR16, 0x4000200 ;  /* 0x0400020000107882 */ /* 0x000fe20000000000 */
[----:B------:R-:W-:Y:S01]  /*1840*/  UMOV UR17, 0x40000040 ;  /* 0x4000004000117882 */ /* 0x000fe20000000000 */
[----:B------:R-:W-:Y:S02]  /*1850*/  UIADD3.64 UR22, UR6, UR20, URZ ;  /* 0x0000001406167297 */ /* 0x000fe4000fffe03f */
[----:B------:R-:W-:Y:S02]  /*1860*/  UIADD3.64 UR20, UR28, UR20, URZ ;  /* 0x000000141c147297 */ /* 0x000fe4000fffe03f */
[----:B------:R-:W-:-:S02]  /*1870*/  UIADD3.64 UR16, UR28, UR16, URZ ;  /* 0x000000101c107297 */ /* 0x000fc4000fffe03f */
[----:B------:R-:W-:-:S04]  /*1880*/  UISETP.GE.AND UP0, UPT, UR25, 0x3, UPT ;  /* 0x000000031900788c */ /* 0x000fc8000bf06270 */
[----:B------:R-:W-:-:S04]  /*1890*/  USEL UR25, UR25, URZ, !UP0 ;  /* 0x0000003f19197287 */ /* 0x000fc8000c000000 */
[----:B------:R-:W-:-:S06]  /*18a0*/  ULEA UR6, UR25, UR24, 0xe ;  /* 0x0000001819067291 */ /* 0x000fcc000f8e703f */
[----:B------:R-:W-:Y:S02]  /*18b0*/  LEA R165, R12, UR6, 0x1 ;  /* 0x000000060ca57c11 */ /* 0x000fe4000f8e08ff */
[----:B------:R-:W-:Y:S02]  /*18c0*/  LEA R167, R4, UR6, 0x1 ;  /* 0x0000000604a77c11 */ /* 0x000fe4000f8e08ff */
[----:B------:R-:W-:Y:S02]  /*18d0*/  LEA R169, R6, UR6, 0x1 ;  /* 0x0000000606a97c11 */ /* 0x000fe4000f8e08ff */
[----:B------:R-:W-:Y:S02]  /*18e0*/  LEA R171, R7, UR6, 0x1 ;  /* 0x0000000607ab7c11 */ /* 0x000fe4000f8e08ff */
[----:B------:R-:W-:Y:S02]  /*18f0*/  LEA R173, R8, UR6, 0x1 ;  /* 0x0000000608ad7c11 */ /* 0x000fe4000f8e08ff */
[----:B------:R-:W-:-:S02]  /*1900*/  LEA R175, R9, UR6, 0x1 ;  /* 0x0000000609af7c11 */ /* 0x000fc4000f8e08ff */
[----:B------:R-:W-:Y:S02]  /*1910*/  LEA R177, R10, UR6, 0x1 ;  /* 0x000000060ab17c11 */ /* 0x000fe4000f8e08ff */
[----:B------:R-:W-:Y:S01]  /*1920*/  LEA R179, R11, UR6, 0x1 ;  /* 0x000000060bb37c11 */ /* 0x000fe2000f8e08ff */
[----:B------:R-:W-:Y:S01]  /*1930*/  HGMMA.64x128x16.F32.BF16 R88, gdesc[UR12], R88 ;  /* 0x01e000000c5879f0 */ /* 0x000fe20008701858 */
[----:B------:R-:W-:Y:S01]  /*1940*/  UMOV UR12, 0x4000202 ;  /* 0x04000202000c7882 */ /* 0x000fe20000000000 */
[----:B------:R-:W-:Y:S02]  /*1950*/  UMOV UR13, 0x40000040 ;  /* 0x40000040000d7882 */ /* 0x000fe40000000000 */
[----:B------:R-:W-:-:S08]  /*1960*/  UIADD3.64 UR12, UR28, UR12, URZ ;  /* 0x0000000c1c0c7297 */ /* 0x000fd0000fffe03f */
[----:B------:R-:W-:Y:S01]  /*1970*/  HGMMA.64x128x16.F32.BF16 R88, gdesc[UR8], R88 ;  /* 0x01e00000085879f0 */ /* 0x000fe20008701858 */
[----:B------:R-:W-:Y:S01]  /*1980*/  UMOV UR8, 0x4000204 ;  /* 0x0400020400087882 */ /* 0x000fe20000000000 */
[----:B------:R-:W-:Y:S02]  /*1990*/  UMOV UR9, 0x40000040 ;  /* 0x4000004000097882 */ /* 0x000fe40000000000 */
[----:B------:R-:W-:-:S08]  /*19a0*/  UIADD3.64 UR8, UR28, UR8, URZ ;  /* 0x000000081c087297 */ /* 0x000fd0000fffe03f */
[----:B------:R-:W-:-:S12]  /*19b0*/  HGMMA.64x128x16.F32.BF16 R88, gdesc[UR20], R88 ;  /* 0x01e00000145879f0 */ /* 0x000fd80008701858 */
[----:B------:R-:W-:Y:S01]  /*19c0*/  HGMMA.64x128x16.F32.BF16 R24, gdesc[UR16], R24 ;  /* 0x01e00000101879f0 */ /* 0x000fe20008701818 */
[----:B------:R-:W-:Y:S01]  /*19d0*/  UMOV UR20, 0x4000206 ;  /* 0x0400020600147882 */ /* 0x000fe20000000000 */
[----:B------:R-:W-:Y:S02]  /*19e0*/  UMOV UR21, 0x40000040 ;  /* 0x4000004000157882 */ /* 0x000fe40000000000 */
[----:B------:R-:W-:-:S08]  /*19f0*/  UIADD3.64 UR20, UR28, UR20, URZ ;  /* 0x000000141c147297 */ /* 0x000fd0000fffe03f */
[----:B------:R-:W-:-:S12]  /*1a00*/  HGMMA.64x128x16.F32.BF16 R24, gdesc[UR12], R24 ;  /* 0x01e000000c1879f0 */ /* 0x000fd80008701818 */
[----:B------:R-:W-:-:S12]  /*1a10*/  HGMMA.64x128x16.F32.BF16 R24, gdesc[UR8], R24 ;  /* 0x01e00000081879f0 */ /* 0x000fd80008701818 */
[----:B------:R-:W-:Y:S03]  /*1a20*/  HGMMA.64x128x16.F32.BF16 R24, gdesc[UR20], R24, gsb0 ;  /* 0x01e00000141879f0 */ /* 0x000fe60008001818 */
[----:B------:R-:W-:Y:S02]  /*1a30*/  WARPGROUP.DEPBAR.LE gsb0, 0x1 ;  /* 0x00008000000079c5 */ /* 0x000fe40000010100 */
[----:B------:R-:W-:Y:S06]  /*1a40*/  BAR.SYNC.DEFER_BLOCKING 0x0 ;  /* 0x0000000000007b1d */ /* 0x000fec0000010000 */
[----:B------:R-:W-:Y:S01]  /*1a50*/  @!PT LDS RZ, [RZ] ;  /* 0x00000000fffff984 */ /* 0x000fe20000000800 */
[----:B------:R-:W-:Y:S01]  /*1a60*/  @!PT LDS RZ, [RZ] ;  /* 0x00000000fffff984 */ /* 0x000fe20000000800 */
[----:B------:R-:W-:Y:S01]  /*1a70*/  @!PT LDS RZ, [RZ] ;  /* 0x00000000fffff984 */ /* 0x000fe20000000800 */
[----:B------:R1:W-:Y:S04]  /*1a80*/  LDGSTS.E.BYPASS.128 [R165], desc[UR30][R20.64], !P0 ;  /* 0x0000000014a57fae */ /* 0x0003e8000c101c5e */
[----:B------:R2:W-:Y:S04]  /*1a90*/  LDGSTS.E.BYPASS.128 [R167], desc[UR30][R22.64], !P0 ;  /* 0x0000000016a77fae */ /* 0x0005e8000c101c5e */
[----:B------:R3:W-:Y:S01]  /*1aa0*/  LDGSTS.E.BYPASS.128 [R169], desc[UR30][R152.64], !P0 ;  /* 0x0000000098a97fae */ /* 0x0007e2000c101c5e */
[----:B-1----:R-:W-:-:S03]  /*1ab0*/  IADD3 R20, P1, R191, UR4, RZ ;  /* 0x00000004bf147c10 */ /* 0x002fc6000ff3e0ff */
[----:B------:R1:W-:Y:S01]  /*1ac0*/  LDGSTS.E.BYPASS.128 [R171], desc[UR30][R154.64], !P0 ;  /* 0x000000009aab7fae */ /* 0x0003e2000c101c5e */
[----:B--2---:R-:W-:-:S03]  /*1ad0*/  IADD3 R22, P2, R189, UR4, RZ ;  /* 0x00000004bd167c10 */ /* 0x004fc6000ff5e0ff */
[----:B------:R2:W-:Y:S01]  /*1ae0*/  LDGSTS.E.BYPASS.128 [R173], desc[UR30][R156.64], !P0 ;  /* 0x000000009cad7fae */ /* 0x0005e2000c101c5e */
[----:B------:R-:W-:Y:S02]  /*1af0*/  IADD3.X R21, R192, UR5, RZ, P1, !PT ;  /* 0x00000005c0157c10 */ /* 0x000fe40008ffe4ff */
[----:B---3--:R-:W-:Y:S01]  /*1b00*/  IADD3 R152, P1, R187, UR4, RZ ;  /* 0x00000004bb987c10 */ /* 0x008fe2000ff3e0ff */
[----:B------:R3:W-:Y:S01]  /*1b10*/  LDGSTS.E.BYPASS.128 [R175], desc[UR30][R158.64], !P0 ;  /* 0x000000009eaf7fae */ /* 0x0007e2000c101c5e */
[----:B------:R-:W-:Y:S02]  /*1b20*/  IADD3.X R23, R190, UR5, RZ, P2, !PT ;  /* 0x00000005be177c10 */ /* 0x000fe400097fe4ff */
[----:B------:R-:W-:Y:S01]  /*1b30*/  IADD3.X R153, R188, UR5, RZ, P1, !PT ;  /* 0x00000005bc997c10 */ /* 0x000fe20008ffe4ff */
[----:B------:R4:W-:Y:S01]  /*1b40*/  LDGSTS.E.BYPASS.128 [R177], desc[UR30][R20.64], !P0 ;  /* 0x0000000014b17fae */ /* 0x0009e2000c101c5e */
[----:B-1----:R-:W-:Y:S02]  /*1b50*/  IADD3 R154, P2, R185, UR4, RZ ;  /* 0x00000004b99a7c10 */ /* 0x002fe4000ff5e0ff */
[----:B--2---:R-:W-:Y:S01]  /*1b60*/  IADD3 R156, P1, R183, UR4, RZ ;  /* 0x00000004b79c7c10 */ /* 0x004fe2000ff3e0ff */
[----:B------:R1:W-:Y:S01]  /*1b70*/  LDGSTS.E.BYPASS.128 [R179], desc[UR30][R22.64], !P0 ;  /* 0x0000000016b37fae */ /* 0x0003e2000c101c5e */
[----:B------:R-:W-:-:S02]  /*1b80*/  IADD3.X R155, R186, UR5, RZ, P2, !PT ;  /* 0x00000005ba9b7c10 */ /* 0x000fc400097fe4ff */
[----:B---3--:R-:W-:Y:S01]  /*1b90*/  IADD3 R158, P2, R181, UR4, RZ ;  /* 0x00000004b59e7c10 */ /* 0x008fe2000ff5e0ff */
[----:B------:R-:W0:Y:S01]  /*1ba0*/  LDGDEPBAR ;  /* 0x00000000000079af */ /* 0x000e220000000000 */
[----:B------:R-:W-:Y:S02]  /*1bb0*/  IADD3.X R157, R184, UR5, RZ, P1, !PT ;  /* 0x00000005b89d7c10 */ /* 0x000fe40008ffe4ff */
[----:B----4-:R-:W-:Y:S01]  /*1bc0*/  IADD3 R20, P1, R178, UR4, RZ ;  /* 0x00000004b2147c10 */ /* 0x010fe2000ff3e0ff */
[----:B------:R2:W-:Y:S01]  /*1bd0*/  LDGSTS.E.BYPASS.128 [R165+0xc000], desc[UR30][R152.64], !P0 ;  /* 0x0c00000098a57fae */ /* 0x0005e2000c101c5e */
[----:B------:R-:W-:Y:S02]  /*1be0*/  IADD3.X R159, R182, UR5, RZ, P2, !PT ;  /* 0x00000005b69f7c10 */ /* 0x000fe400097fe4ff */
[----:B------:R-:W-:Y:S01]  /*1bf0*/  IADD3.X R21, R180, UR5, RZ, P1, !PT ;  /* 0x00000005b4157c10 */ /* 0x000fe20008ffe4ff */
[----:B------:R3:W-:Y:S01]  /*1c00*/  LDGSTS.E.BYPASS.128 [R167+0xc000], desc[UR30][R154.64], !P0 ;  /* 0x0c0000009aa77fae */ /* 0x0007e2000c101c5e */
[----:B-1----:R-:W-:Y:S01]  /*1c10*/  IADD3 R22, P2, R174, UR4, RZ ;  /* 0x00000004ae167c10 */ /* 0x002fe2000ff5e0ff */
[----:B------:R-:W-:-:S02]  /*1c20*/  UIADD3 UR4, UP0, UR4, 0x80, URZ ;  /* 0x0000008004047890 */ /* 0x000fc4000ff1e03f */
[----:B------:R3:W-:Y:S01]  /*1c30*/  LDGSTS.E.BYPASS.128 [R169+0xc000], desc[UR30][R156.64], !P0 ;  /* 0x0c0000009ca97fae */ /* 0x0007e2000c101c5e */
[----:B------:R-:W-:Y:S01]  /*1c40*/  IADD3.X R23, R176, UR5, RZ, P2, !PT ;  /* 0x00000005b0177c10 */ /* 0x000fe200097fe4ff */
[----:B------:R-:W-:Y:S02]  /*1c50*/  UIADD3.X UR5, URZ, UR5, URZ, UP0, !UPT ;  /* 0x000000053f057290 */ /* 0x000fe400087fe43f */
[----:B------:R3:W-:Y:S01]  /*1c60*/  LDGSTS.E.BYPASS.128 [R171+0xc000], desc[UR30][R158.64], !P0 ;  /* 0x0c0000009eab7fae */ /* 0x0007e2000c101c5e */
[----:B--2---:R-:W-:-:S03]  /*1c70*/  IMAD.MOV.U32 R152, RZ, RZ, R164 ;  /* 0x000000ffff987224 */ /* 0x004fc600078e00a4 */
[----:B------:R3:W-:Y:S04]  /*1c80*/  LDGSTS.E.BYPASS.128 [R173+0xc000], desc[UR30][R20.64], !P0 ;  /* 0x0c00000014ad7fae */ /* 0x0007e8000c101c5e */
[----:B------:R3:W-:Y:S04]  /*1c90*/  LDGSTS.E.BYPASS.128 [R175+0xc000], desc[UR30][R22.64], !P0 ;  /* 0x0c00000016af7fae */ /* 0x0007e8000c101c5e */
[----:B------:R3:W-:Y:S04]  /*1ca0*/  LDGSTS.E.BYPASS.128 [R177+0xc000], desc[UR30][R160.64], !P0 ;  /* 0x0c000000a0b17fae */ /* 0x0007e8000c101c5e */
[----:B------:R3:W-:Y:S01]  /*1cb0*/  LDGSTS.E.BYPASS.128 [R179+0xc000], desc[UR30][R162.64], !P0 ;  /* 0x0c000000a2b37fae */ /* 0x0007e2000c101c5e */
[----:B------:R-:W-:-:S03]  /*1cc0*/  ISETP.GE.U32.AND P0, PT, R164, 0xbc0, PT ;  /* 0x00000bc0a400780c */ /* 0x000fc60003f06070 */
[----:B------:R-:W0:Y:S10]  /*1cd0*/  LDGDEPBAR ;  /* 0x00000000000079af */ /* 0x000e340000000000 */
[----:B---3--:R-:W-:Y:S05]  /*1ce0*/  @!P0 BRA `(.L_x_0) ;  /* 0xfffffff400fc8947 */ /* 0x008fea000383ffff */
[----:B------:R-:W-:Y:S02]  /*1cf0*/  WARPGROUP.DEPBAR.LE gsb0, 0x0 ;  /* 0x00008000000079c5 */ /* 0x000fe40000010000 */
[----:B------:R-:W-:Y:S01]  /*1d00*/  LOP3.LUT R19, R19, 0x3, RZ, 0xc0, !PT ;  /* 0x0000000313137812 */ /* 0x000fe200078ec0ff */
[----:B------:R-:W-:-:S04]  /*1d10*/  DEPBAR.LE SB0, 0x0 ;  /* 0x000080000000791a */ /* 0x000fc80000000000 */
[--C-:B------:R-:W-:Y:S01]  /*1d20*/  SHF.R.U32.HI R4, RZ, 0x2, R0.reuse ;  /* 0x00000002ff047819 */ /* 0x100fe20000011600 */
[C---:B------:R-:W-:Y:S01]  /*1d30*/  IMAD.SHL.U32 R7, R19.reuse, 0x10, RZ ;  /* 0x0000001013077824 */ /* 0x040fe200078e00ff */
[----:B------:R-:W-:Y:S01]  /*1d40*/  SHF.R.U32.HI R8, RZ, 0x4, R0 ;  /* 0x00000004ff087819 */ /* 0x000fe20000011600 */
[----:B------:R-:W-:Y:S01]  /*1d50*/  IMAD.SHL.U32 R6, R0, 0x2, RZ ;  /* 0x0000000200067824 */ /* 0x000fe200078e00ff */
[----:B------:R-:W-:Y:S01]  /*1d60*/  SGXT.U32 R4, R4, 0x3 ;  /* 0x000000030404781a */ /* 0x000fe20000000000 */
[----:B------:R-:W-:Y:S01]  /*1d70*/  IMAD.SHL.U32 R19, R19, 0x2, RZ ;  /* 0x0000000213137824 */ /* 0x000fe200078e00ff */
[----:B------:R-:W-:Y:S02]  /*1d80*/  SGXT.U32 R8, R8, 0x1 ;  /* 0x000000010808781a */ /* 0x000fe40000000000 */
[----:B------:R-:W-:Y:S02]  /*1d90*/  LOP3.LUT R7, R7, R4, RZ, 0xfc, !PT ;  /* 0x0000000407077212 */ /* 0x000fe400078efcff */
[----:B------:R-:W-:-:S02]  /*1da0*/  LOP3.LUT R6, R6, 0x6, RZ, 0xc0, !PT ;  /* 0x0000000606067812 */ /* 0x000fc400078ec0ff */
[----:B------:R-:W-:Y:S02]  /*1db0*/  SHF.R.U32.HI R4, RZ, 0x4, R0 ;  /* 0x00000004ff047819 */ /* 0x000fe40000011600 */
[----:B------:R-:W-:Y:S01]  /*1dc0*/  LOP3.LUT R19, R19, R8, RZ, 0xfc, !PT ;  /* 0x0000000813137212 */ /* 0x000fe200078efcff */
[----:B------:R-:W-:Y:S01]  /*1dd0*/  IMAD R6, R7, 0x88, R6 ;  /* 0x0000008807067824 */ /* 0x000fe200078e0206 */
[----:B------:R-:W-:Y:S02]  /*1de0*/  LOP3.LUT R0, R5, 0x78, RZ, 0xc0, !PT ;  /* 0x0000007805007812 */ /* 0x000fe400078ec0ff */
[----:B------:R-:W-:Y:S02]  /*1df0*/  SGXT.U32 R4, R4, 0x3 ;  /* 0x000000030404781a */ /* 0x000fe40000000000 */
[----:B------:R-:W-:Y:S01]  /*1e00*/  LEA R152, R6, UR24, 0x2 ;  /* 0x0000001806987c11 */ /* 0x000fe2000f8e10ff */
[----:B------:R-:W-:Y:S01]  /*1e10*/  BAR.SYNC.DEFER_BLOCKING 0x0 ;  /* 0x0000000000007b1d */ /* 0x000fe20000010000 */
[----:B------:R-:W-:Y:S01]  /*1e20*/  IMAD R0, R19, 0x88, R0 ;  /* 0x0000008813007824 */ /* 0x000fe200078e0200 */
[----:B------:R-:W-:-:S02]  /*1e30*/  LOP3.LUT R2, R2, 0x78, R5, 0xf8, !PT ;  /* 0x0000007802027812 */ /* 0x000fc400078ef805 */
[----:B------:R-:W-:Y:S02]  /*1e40*/  LOP3.LUT R3, R4, R3, RZ, 0xfc, !PT ;  /* 0x0000000304037212 */ /* 0x000fe400078efcff */
[----:B------:R-:W-:Y:S02]  /*1e50*/  LEA R0, R0, UR24, 0x2 ;  /* 0x0000001800007c11 */ /* 0x000fe4000f8e10ff */
[----:B------:R-:W-:-:S04]  /*1e60*/  ISETP.GE.AND P6, PT, R2, 0xc00, PT ;  /* 0x00000c000200780c */ /* 0x000fc80003fc6270 */
[----:B------:R-:W-:Y:S01]  /*1e70*/  ISETP.LT.AND P0, PT, R3, 0x1000, !P6 ;  /* 0x000010000300780c */ /* 0x000fe20007701270 */
[----:B------:R-:W-:Y:S04]  /*1e80*/  STS.64 [R152], R88 ;  /* 0x0000005898007388 */ /* 0x000fe80000000a00 */
[----:B------:R-:W-:Y:S04]  /*1e90*/  STS.64 [R152+0x1100], R90 ;  /* 0x0011005a98007388 */ /* 0x000fe80000000a00 */
        /* <DEDUP_REMOVED lines=20> */
[----:B------:R1:W-:Y:S04]  /*1fe0*/  STS.64 [R152+0x160], R132 ;  /* 0x0001608498007388 */ /* 0x0003e80000000a00 */
[----:B------:R-:W-:Y:S04]  /*1ff0*/  STS.64 [R152+0x1260], R134 ;  /* 0x0012608698007388 */ /* 0x000fe80000000a00 */
[----:B------:R2:W-:Y:S04]  /*2000*/  STS.64 [R152+0x180], R136 ;  /* 0x0001808898007388 */ /* 0x0005e80000000a00 */
[----:B------:R-:W-:Y:S01]  /*2010*/  STS.64 [R152+0x1280], R138 ;  /* 0x0012808a98007388 */ /* 0x000fe20000000a00 */
[----:B-1----:R-:W2:Y:S03]  /*2020*/  LDC.64 R132, c[0x0][0x210] ;  /* 0x00008400ff847b82 */ /* 0x002ea60000000a00 */
[----:B------:R-:W-:Y:S04]  /*2030*/  STS.64 [R152+0x1a0], R140 ;  /* 0x0001a08c98007388 */ /* 0x000fe80000000a00 */
[----:B------:R-:W-:Y:S04]  /*2040*/  STS.64 [R152+0x12a0], R142 ;  /* 0x0012a08e98007388 */ /* 0x000fe80000000a00 */
[----:B------:R-:W-:Y:S04]  /*2050*/  STS.64 [R152+0x1c0], R144 ;  /* 0x0001c09098007388 */ /* 0x000fe80000000a00 */
[----:B------:R-:W-:Y:S04]  /*2060*/  STS.64 [R152+0x12c0], R146 ;  /* 0x0012c09298007388 */ /* 0x000fe80000000a00 */
[----:B------:R-:W-:Y:S04]  /*2070*/  STS.64 [R152+0x1e0], R148 ;  /* 0x0001e09498007388 */ /* 0x000fe80000000a00 */
[----:B------:R-:W-:Y:S01]  /*2080*/  STS.64 [R152+0x12e0], R150 ;  /* 0x0012e09698007388 */ /* 0x000fe20000000a00 */
[----:B--2---:R-:W-:Y:S01]  /*2090*/  IMAD.WIDE R136, R2, 0x2, R132 ;  /* 0x0000000202887825 */ /* 0x004fe200078e0284 */
[----:B------:R-:W-:Y:S06]  /*20a0*/  BAR.SYNC.DEFER_BLOCKING 0x0 ;  /* 0x0000000000007b1d */ /* 0x000fec0000010000 */
[----:B------:R-:W1:Y:S04]  /*20b0*/  LDS.128 R124, [R0] ;  /* 0x00000000007c7984 */ /* 0x000e680000000c00 */
[----:B------:R-:W2:Y:S04]  /*20c0*/  LDS.128 R128, [R0+0x10] ;  /* 0x0000100000807984 */ /* 0x000ea80000000c00 */
[----:B------:R-:W3:Y:S04]  /*20d0*/  LDS.128 R116, [R0+0x1100] ;  /* 0x0011000000747984 */ /* 0x000ee80000000c00 */
[----:B------:R-:W4:Y:S04]  /*20e0*/  LDS.128 R120, [R0+0x1110] ;  /* 0x0011100000787984 */ /* 0x000f280000000c00 */
[----:B------:R-:W-:Y:S04]  /*20f0*/  LDS.128 R112, [R0+0x2200] ;  /* 0x0022000000707984 */ /* 0x000fe80000000c00 */
[----:B------:R-:W5:Y:S04]  /*2100*/  LDS.128 R108, [R0+0x2210] ;  /* 0x00221000006c7984 */ /* 0x000f680000000c00 */
[----:B------:R-:W1:Y:S04]  /*2110*/  LDS.128 R100, [R0+0x3300] ;  /* 0x0033000000647984 */ /* 0x000e680000000c00 */
[----:B------:R-:W1:Y:S04]  /*2120*/  LDS.128 R104, [R0+0x3310] ;  /* 0x0033100000687984 */ /* 0x000e680000000c00 */
[----:B------:R-:W-:Y:S04]  /*2130*/  LDS.128 R92, [R0+0x4400] ;  /* 0x00440000005c7984 */ /* 0x000fe80000000c00 */
[----:B------:R-:W-:Y:S04]  /*2140*/  LDS.128 R96, [R0+0x4410] ;  /* 0x0044100000607984 */ /* 0x000fe80000000c00 */
[----:B------:R-:W1:Y:S04]  /*2150*/  LDS.128 R20, [R0+0x5500] ;  /* 0x0055000000147984 */ /* 0x000e680000000c00 */
[----:B------:R-:W-:Y:S04]  /*2160*/  LDS.128 R88, [R0+0x5510] ;  /* 0x0055100000587984 */ /* 0x000fe80000000c00 */
[----:B------:R-:W1:Y:S04]  /*2170*/  LDS.128 R12, [R0+0x6600] ;  /* 0x00660000000c7984 */ /* 0x000e680000000c00 */
[----:B------:R-:W1:Y:S04]  /*2180*/  LDS.128 R16, [R0+0x6610] ;  /* 0x0066100000107984 */ /* 0x000e680000000c00 */
[----:B------:R-:W1:Y:S04]  /*2190*/  LDS.128 R4, [R0+0x7700] ;  /* 0x0077000000047984 */ /* 0x000e680000000c00 */
[----:B------:R-:W1:Y:S01]  /*21a0*/  LDS.128 R8, [R0+0x7710] ;  /* 0x0077100000087984 */ /* 0x000e620000000c00 */
[----:B------:R-:W-:Y:S06]  /*21b0*/  BAR.SYNC.DEFER_BLOCKING 0x0 ;  /* 0x0000000000007b1d */ /* 0x000fec0000010000 */
[----:B------:R2:W-:Y:S04]  /*21c0*/  STS.64 [R152], R24 ;  /* 0x0000001898007388 */ /* 0x0005e80000000a00 */
[----:B------:R3:W-:Y:S04]  /*21d0*/  STS.64 [R152+0x1100], R26 ;  /* 0x0011001a98007388 */ /* 0x0007e80000000a00 */
[----:B------:R1:W-:Y:S04]  /*21e0*/  STS.64 [R152+0x20], R28 ;  /* 0x0000201c98007388 */ /* 0x0003e80000000a00 */
[----:B------:R-:W-:Y:S01]  /*21f0*/  STS.64 [R152+0x1120], R30 ;  /* 0x0011201e98007388 */ /* 0x000fe20000000a00 */
[----:B--2---:R-:W-:-:S03]  /*2200*/  CS2R R24, SRZ ;  /* 0x0000000000187805 */ /* 0x004fc6000001ff00 */
[----:B------:R-:W-:Y:S01]  /*2210*/  STS.64 [R152+0x40], R32 ;  /* 0x0000402098007388 */ /* 0x000fe20000000a00 */
[----:B---3--:R-:W-:-:S03]  /*2220*/  CS2R R26, SRZ ;  /* 0x00000000001a7805 */ /* 0x008fc6000001ff00 */
        /* <DEDUP_REMOVED lines=23> */
[----:B------:R-:W-:Y:S04]  /*23a0*/  STS.64 [R152+0x1c0], R80 ;  /* 0x0001c05098007388 */ /* 0x000fe80000000a00 */
[----:B------:R-:W-:Y:S04]  /*23b0*/  STS.64 [R152+0x12c0], R82 ;  /* 0x0012c05298007388 */ /* 0x000fe80000000a00 */
[----:B------:R3:W-:Y:S04]  /*23c0*/  STS.64 [R152+0x1e0], R84 ;  /* 0x0001e05498007388 */ /* 0x0007e80000000a00 */
[----:B------:R3:W-:Y:S01]  /*23d0*/  STS.64 [R152+0x12e0], R86 ;  /* 0x0012e05698007388 */ /* 0x0007e20000000a00 */
[----:B-1----:R-:W-:-:S02]  /*23e0*/  LOP3.LUT R28, R3, 0x8, RZ, 0xfc, !PT ;  /* 0x00000008031c7812 */ /* 0x002fc400078efcff */
[----:B--2---:R-:W-:Y:S01]  /*23f0*/  P2R R76, PR, RZ, 0x1 ;  /* 0x00000001ff4c7803 */ /* 0x004fe20000000000 */
[----:B------:R-:W-:Y:S06]  /*2400*/  BAR.SYNC.DEFER_BLOCKING 0x0 ;  /* 0x0000000000007b1d */ /* 0x000fec0000010000 */
[----:B------:R-:W2:Y:S01]  /*2410*/  @P0 LDG.E.EL.128 R24, desc[UR30][R136.64] ;  /* 0x0000001e88180981 */ /* 0x000ea2000c2e1d00 */
[----:B------:R-:W-:Y:S02]  /*2420*/  ISETP.LT.AND P0, PT, R28, 0x1000, !P6 ;  /* 0x000010001c00780c */ /* 0x000fe40007701270 */
[----:B------:R-:W-:-:S02]  /*2430*/  CS2R R132, SRZ ;  /* 0x0000000000847805 */ /* 0x000fc4000001ff00 */
[----:B------:R-:W-:Y:S02]  /*2440*/  CS2R R134, SRZ ;  /* 0x0000000000867805 */ /* 0x000fe4000001ff00 */
[----:B------:R-:W-:Y:S02]  /*2450*/  LOP3.LUT R28, R3, 0x10, RZ, 0xfc, !PT ;  /* 0x00000010031c7812 */ /* 0x000fe400078efcff */
[----:B---3--:R-:W-:-:S05]  /*2460*/  P2R R85, PR, RZ, 0x1 ;  /* 0x00000001ff557803 */ /* 0x008fca0000000000 */
[----:B------:R-:W3:Y:S01]  /*2470*/  @P0 LDG.E.EL.128 R132, desc[UR30][R136.64] ;  /* 0x0000001e88840981 */ /* 0x000ee2000c2e1d00 */
[----:B------:R-:W-:Y:S02]  /*2480*/  ISETP.LT.AND P0, PT, R28, 0x1000, !P6 ;  /* 0x000010001c00780c */ /* 0x000fe40007701270 */
[----:B------:R-:W-:Y:S02]  /*2490*/  CS2R R52, SRZ ;  /* 0x0000000000347805 */ /* 0x000fe4000001ff00 */
[----:B------:R-:W-:Y:S02]  /*24a0*/  CS2R R54, SRZ ;  /* 0x0000000000367805 */ /* 0x000fe4000001ff00 */
[----:B------:R-:W-:Y:S02]  /*24b0*/  LOP3.LUT R28, R3, 0x18, RZ, 0xfc, !PT ;  /* 0x00000018031c7812 */ /* 0x000fe400078efcff */
[----:B------:R-:W-:-:S05]  /*24c0*/  P2R R87, PR, RZ, 0x1 ;  /* 0x00000001ff577803 */ /* 0x000fca0000000000 */
        /* <DEDUP_REMOVED lines=18> */
[----:B------:R-:W4:Y:S01]  /*25f0*/  @P0 LDG.E.EL.128 R40, desc[UR30][R136.64] ;  /* 0x0000001e88280981 */ /* 0x000f22000c2e1d00 */
        /* <DEDUP_REMOVED lines=12> */
[----:B------:R-:W-:Y:S02]  /*26c0*/  LOP3.LUT R56, R3, 0x48, RZ, 0xfc, !PT ;  /* 0x0000004803387812 */ /* 0x000fe400078efcff */
[----:B------:R-:W-:Y:S02]  /*26d0*/  CS2R R80, SRZ ;  /* 0x0000000000507805 */ /* 0x000fe4000001ff00 */
[----:B------:R-:W-:Y:S02]  /*26e0*/  ISETP.LT.AND P0, PT, R57, 0x1000, !P6 ;  /* 0x000010003900780c */ /* 0x000fe40007701270 */
[----:B------:R-:W-:Y:S02]  /*26f0*/  CS2R R82, SRZ ;  /* 0x0000000000527805 */ /* 0x000fe4000001ff00 */
[----:B------:R-:W-:Y:S02]  /*2700*/  ISETP.LT.AND P5, PT, R56, 0x1000, !P6 ;  /* 0x000010003800780c */ /* 0x000fe400077a1270 */
[----:B------:R-:W-:-:S02]  /*2710*/  CS2R R72, SRZ ;  /* 0x0000000000487805 */ /* 0x000fc4000001ff00 */
[----:B------:R-:W-:Y:S02]  /*2720*/  P2R R84, PR, RZ, 0x1 ;  /* 0x00000001ff547803 */ /* 0x000fe40000000000 */
[----:B------:R-:W-:Y:S02]  /*2730*/  CS2R R74, SRZ ;  /* 0x00000000004a7805 */ /* 0x000fe4000001ff00 */
[----:B------:R-:W-:Y:S02]  /*2740*/  P2R R56, PR, RZ, 0x20 ;  /* 0x00000020ff387803 */ /* 0x000fe40000000000 */
[----:B------:R-:W-:Y:S02]  /*2750*/  LOP3.LUT R31, R3, 0x50, RZ, 0xfc, !PT ;  /* 0x00000050031f7812 */ /* 0x000fe400078efcff */
[----:B------:R-:W-:Y:S02]  /*2760*/  CS2R R68, SRZ ;  /* 0x0000000000447805 */ /* 0x000fe4000001ff00 */
[----:B------:R-:W-:-:S02]  /*2770*/  ISETP.NE.AND P5, PT, R84, RZ, PT ;  /* 0x000000ff5400720c */ /* 0x000fc40003fa5270 */
[----:B------:R-:W-:Y:S02]  /*2780*/  CS2R R70, SRZ ;  /* 0x0000000000467805 */ /* 0x000fe4000001ff00 */
[----:B------:R-:W-:Y:S02]  /*2790*/  ISETP.LT.AND P4, PT, R31, 0x1000, !P6 ;  /* 0x000010001f00780c */ /* 0x000fe40007781270 */
[C---:B------:R-:W-:Y:S02]  /*27a0*/  LOP3.LUT R30, R3.reuse, 0x58, RZ, 0xfc, !PT ;  /* 0x00000058031e7812 */ /* 0x040fe400078efcff */
[----:B------:R-:W-:Y:S02]  /*27b0*/  CS2R R64, SRZ ;  /* 0x0000000000407805 */ /* 0x000fe4000001ff00 */
[----:B------:R-:W-:Y:S02]  /*27c0*/  CS2R R66, SRZ ;  /* 0x0000000000427805 */ /* 0x000fe4000001ff00 */
[C---:B------:R-:W-:Y:S01]  /*27d0*/  LOP3.LUT R28, R3.reuse, 0x68, RZ, 0xfc, !PT ;  /* 0x00000068031c7812 */ /* 0x040fe200078efcff */
[----:B------:R-:W-:Y:S01]  /*27e0*/  IMAD R77, R3, 0xc00, R2 ;  /* 0x00000c00034d7824 */ /* 0x000fe200078e0202 */
[----:B------:R-:W-:-:S02]  /*27f0*/  ISETP.LT.AND P3, PT, R30, 0x1000, !P6 ;  /* 0x000010001e00780c */ /* 0x000fc40007761270 */
[C---:B------:R-:W-:Y:S01]  /*2800*/  LOP3.LUT R2, R3.reuse, 0x70, RZ, 0xfc, !PT ;  /* 0x0000007003027812 */ /* 0x040fe200078efcff */
[----:B------:R-:W5:Y:S01]  /*2810*/  @P5 LDG.E.EL.128 R80, desc[UR30][R136.64] ;  /* 0x0000001e88505981 */ /* 0x000f62000c2e1d00 */
[----:B------:R-:W-:Y:S02]  /*2820*/  ISETP.NE.AND P5, PT, R56, RZ, PT ;  /* 0x000000ff3800720c */ /* 0x000fe40003fa5270 */
[----:B------:R-:W-:Y:S01]  /*2830*/  LOP3.LUT R29, R3, 0x60, RZ, 0xfc, !PT ;  /* 0x00000060031d7812 */ /* 0x000fe200078efcff */
[----:B------:R-:W5:Y:S01]  /*2840*/  @P4 LDG.E.EL.128 R68, desc[UR30][R136.64] ;  /* 0x0000001e88444981 */ /* 0x000f62000c2e1d00 */
[----:B------:R-:W-:Y:S02]  /*2850*/  ISETP.LT.AND P1, PT, R28, 0x1000, !P6 ;  /* 0x000010001c00780c */ /* 0x000fe40007721270 */
[----:B------:R-:W-:-:S03]  /*2860*/  ISETP.LT.AND P0, PT, R2, 0x1000, !P6 ;  /* 0x000010000200780c */ /* 0x000fc60007701270 */
[----:B------:R-:W5:Y:S01]  /*2870*/  @P3 LDG.E.EL.128 R64, desc[UR30][R136.64] ;  /* 0x0000001e88403981 */ /* 0x000f62000c2e1d00 */
[----:B------:R-:W-:Y:S02]  /*2880*/  ISETP.LT.AND P2, PT, R29, 0x1000, !P6 ;  /* 0x000010001d00780c */ /* 0x000fe40007741270 */
[----:B------:R-:W-:Y:S02]  /*2890*/  CS2R R56, SRZ ;  /* 0x0000000000387805 */ /* 0x000fe4000001ff00 */
[----:B------:R-:W-:Y:S01]  /*28a0*/  LOP3.LUT R3, R3, 0x78, RZ, 0xfc, !PT ;  /* 0x0000007803037812 */ /* 0x000fe200078efcff */
[----:B------:R-:W5:Y:S03]  /*28b0*/  @P5 LDG.E.EL.128 R72, desc[UR30][R136.64] ;  /* 0x0000001e88485981 */ /* 0x000f66000c2e1d00 */
[----:B------:R-:W-:Y:S02]  /*28c0*/  ISETP.LT.AND P6, PT, R3, 0x1000, !P6 ;  /* 0x000010000300780c */ /* 0x000fe400077c1270 */
[----:B------:R-:W-:-:S02]  /*28d0*/  P2R R86, PR, RZ, 0x20 ;  /* 0x00000020ff567803 */ /* 0x000fc40000000000 */
[----:B------:R-:W-:Y:S02]  /*28e0*/  CS2R R30, SRZ ;  /* 0x00000000001e7805 */ /* 0x000fe4000001ff00 */
[----:B------:R-:W-:Y:S01]  /*28f0*/  ISETP.NE.AND P5, PT, R76, RZ, PT ;  /* 0x000000ff4c00720c */ /* 0x000fe20003fa5270 */
[C---:B--2---:R-:W-:Y:S01]  /*2900*/  IMAD.U32 R61, R25.reuse, 0x10000, RZ ;  /* 0x00010000193d7824 */ /* 0x044fe200078e00ff */
[----:B------:R-:W-:Y:S01]  /*2910*/  PRMT R25, R25, 0x7632, R25 ;  /* 0x0000763219197816 */ /* 0x000fe20000000019 */
[C---:B------:R-:W-:Y:S01]  /*2920*/  IMAD.U32 R63, R26.reuse, 0x10000, RZ ;  /* 0x000100001a3f7824 */ /* 0x040fe200078e00ff */
[----:B------:R-:W-:Y:S01]  /*2930*/  PRMT R26, R26, 0x7632, R26 ;  /* 0x000076321a1a7816 */ /* 0x000fe2000000001a */
[----:B------:R-:W-:Y:S01]  /*2940*/  FADD R61, R126, R61 ;  /* 0x0000003d7e3d7221 */ /* 0x000fe20000000000 */
[----:B------:R-:W-:Y:S01]  /*2950*/  PRMT R2, R27, 0x7632, R2 ;  /* 0x000076321b027816 */ /* 0x000fe20000000002 */
[----:B------:R-:W-:Y:S02]  /*2960*/  IMAD.U32 R28, R25, 0x10000, RZ ;  /* 0x00010000191c7824 */ /* 0x000fe400078e00ff */
[----:B------:R-:W-:Y:S01]  /*2970*/  FADD R63, R128, R63 ;  /* 0x0000003f803f7221 */ /* 0x000fe20000000000 */
[----:B------:R-:W-:-:S02]  /*2980*/  IMAD.U32 R26, R26, 0x10000, RZ ;  /* 0x000100001a1a7824 */ /* 0x000fc400078e00ff */
[----:B------:R-:W-:Y:S02]  /*2990*/  IMAD.U32 R27, R27, 0x10000, RZ ;  /* 0x000100001b1b7824 */ /* 0x000fe400078e00ff */
[----:B------:R-:W-:Y:S01]  /*29a0*/  FADD R28, R127, R28 ;  /* 0x0000001c7f1c7221 */ /* 0x000fe20000000000 */
[----:B------:R-:W-:Y:S01]  /*29b0*/  FADD R26, R129, R26 ;  /* 0x0000001a811a7221 */ /* 0x000fe20000000000 */
[----:B------:R-:W-:Y:S02]  /*29c0*/  IMAD.U32 R59, R24, 0x10000, RZ ;  /* 0x00010000183b7824 */ /* 0x000fe400078e00ff */
[----:B------:R-:W-:Y:S01]  /*29d0*/  FADD R27, R130, R27 ;  /* 0x0000001b821b7221 */ /* 0x000fe20000000000 */
[----:B------:R-:W-:Y:S01]  /*29e0*/  PRMT R24, R24, 0x7632, R24 ;  /* 0x0000763218187816 */ /* 0x000fe20000000018 */
[----:B------:R-:W-:Y:S01]  /*29f0*/  IMAD.U32 R2, R2, 0x10000, RZ ;  /* 0x0001000002027824 */ /* 0x000fe200078e00ff */
[----:B------:R-:W-:Y:S02]  /*2a00*/  F2FP.BF16.F32.PACK_AB R129, R28, R61 ;  /* 0x0000003d1c81723e */ /* 0x000fe400000010ff */
[----:B------:R-:W-:-:S02]  /*2a10*/  CS2R R60, SRZ ;  /* 0x00000000003c7805 */ /* 0x000fc4000001ff00 */
[----:B------:R-:W-:Y:S02]  /*2a20*/  F2FP.BF16.F32.PACK_AB R130, R26, R63 ;  /* 0x0000003f1a82723e */ /* 0x000fe400000010ff */
[----:B------:R-:W-:Y:S01]  /*2a30*/  CS2R R62, SRZ ;  /* 0x00000000003e7805 */ /* 0x000fe2000001ff00 */
[----:B------:R-:W-:Y:S02]  /*2a40*/  IMAD.U32 R24, R24, 0x10000, RZ ;  /* 0x0001000018187824 */ /* 0x000fe400078e00ff */
[----:B------:R-:W-:Y:S01]  /*2a50*/  FADD R59, R124, R59 ;  /* 0x0000003b7c3b7221 */ /* 0x000fe20000000000 */
[----:B------:R-:W-:Y:S01]  /*2a60*/  FADD R2, R131, R2 ;  /* 0x0000000283027221 */ /* 0x000fe20000000000 */
[----:B------:R-:W-:Y:S01]  /*2a70*/  FADD R24, R125, R24 ;  /* 0x000000187d187221 */ /* 0x000fe20000000000 */
[----:B------:R-:W2:Y:S03]  /*2a80*/  @P2 LDG.E.EL.128 R60, desc[UR30][R136.64] ;  /* 0x0000001e883c2981 */ /* 0x000ea6000c2e1d00 */
[----:B------:R-:W-:-:S02]  /*2a90*/  F2FP.BF16.F32.PACK_AB R131, R2, R27 ;  /* 0x0000001b0283723e */ /* 0x000fc400000010ff */
[----:B------:R-:W-:Y:S02]  /*2aa0*/  F2FP.BF16.F32.PACK_AB R128, R24, R59 ;  /* 0x0000003b1880723e */ /* 0x000fe400000010ff */
[----:B------:R-:W-:Y:S01]  /*2ab0*/  CS2R R58, SRZ ;  /* 0x00000000003a7805 */ /* 0x000fe2000001ff00 */
[----:B------:R-:W1:Y:S05]  /*2ac0*/  LDC.64 R2, c[0x0][0x228] ;  /* 0x00008a00ff027b82 */ /* 0x000e6a0000000a00 */
[----:B------:R-:W2:Y:S01]  /*2ad0*/  @P1 LDG.E.EL.128 R56, desc[UR30][R136.64] ;  /* 0x0000001e88381981 */ /* 0x000ea2000c2e1d00 */
[----:B------:R-:W-:Y:S02]  /*2ae0*/  CS2R R28, SRZ ;  /* 0x00000000001c7805 */ /* 0x000fe4000001ff00 */
[----:B------:R-:W-:-:S02]  /*2af0*/  CS2R R24, SRZ ;  /* 0x0000000000187805 */ /* 0x000fc4000001ff00 */
[----:B------:R-:W-:Y:S02]  /*2b00*/  CS2R R26, SRZ ;  /* 0x00000000001a7805 */ /* 0x000fe4000001ff00 */
[----:B------:R-:W2:Y:S01]  /*2b10*/  @P0 LDG.E.EL.128 R28, desc[UR30][R136.64] ;  /* 0x0000001e881c0981 */ /* 0x000ea2000c2e1d00 */
[----:B------:R-:W-:Y:S02]  /*2b20*/  P2R R124, PR, RZ, 0x10 ;  /* 0x00000010ff7c7803 */ /* 0x000fe40000000000 */
[----:B------:R-:W-:Y:S01]  /*2b30*/  ISETP.NE.AND P4, PT, R85, RZ, PT ;  /* 0x000000ff5500720c */ /* 0x000fe20003f85270 */
[----:B------:R-:W2:Y:S01]  /*2b40*/  @P6 LDG.E.EL.128 R24, desc[UR30][R136.64] ;  /* 0x0000001e88186981 */ /* 0x000ea2000c2e1d00 */
[C---:B---3--:R-:W-:Y:S02]  /*2b50*/  IMAD.U32 R85, R132.reuse, 0x10000, RZ ;  /* 0x0001000084557824 */ /* 0x048fe400078e00ff */
[----:B-1----:R-:W-:Y:S01]  /*2b60*/  IMAD.WIDE R78, R77, 0x2, R2 ;  /* 0x000000024d4e7825 */ /* 0x002fe200078e0202 */
[----:B------:R-:W-:-:S04]  /*2b70*/  PRMT R132, R132, 0x7632, R132 ;  /* 0x0000763284847816 */ /* 0x000fc80000000084 */
[----:B------:R1:W-:Y:S01]  /*2b80*/  @P5 STG.E.128 desc[UR30][R78.64], R128 ;  /* 0x000000804e005986 */ /* 0x0003e2000c101d1e */
[----:B------:R-:W-:Y:S01]  /*2b90*/  ISETP.NE.AND P5, PT, R87, RZ, PT ;  /* 0x000000ff5700720c */ /* 0x000fe20003fa5270 */
[C---:B------:R-:W-:Y:S01]  /*2ba0*/  IMAD.U32 R87, R133.reuse, 0x10000, RZ ;  /* 0x0001000085577824 */ /* 0x040fe200078e00ff */
[----:B------:R-:W-:Y:S01]  /*2bb0*/  PRMT R133, R133, 0x7632, R133 ;  /* 0x0000763285857816 */ /* 0x000fe20000000085 */
[C---:B------:R-:W-:Y:S01]  /*2bc0*/  IMAD.U32 R125, R134.reuse, 0x10000, RZ ;  /* 0x00010000867d7824 */ /* 0x040fe200078e00ff */
[----:B------:R-:W-:Y:S02]  /*2bd0*/  PRMT R134, R134, 0x7632, R134 ;  /* 0x0000763286867816 */ /* 0x000fe40000000086 */
[C---:B------:R-:W-:Y:S01]  /*2be0*/  PRMT R76, R135.reuse, 0x7632, R76 ;  /* 0x00007632874c7816 */ /* 0x040fe2000000004c */
[----:B------:R-:W-:Y:S02]  /*2bf0*/  IMAD.U32 R132, R132, 0x10000, RZ ;  /* 0x0001000084847824 */ /* 0x000fe400078e00ff */
[----:B------:R-:W-:-:S02]  /*2c00*/  IMAD.U32 R135, R135, 0x10000, RZ ;  /* 0x0001000087877824 */ /* 0x000fc400078e00ff */
[----:B------:R-:W-:Y:S02]  /*2c10*/  IMAD.U32 R134, R134, 0x10000, RZ ;  /* 0x0001000086867824 */ /* 0x000fe400078e00ff */
[----:B------:R-:W-:Y:S02]  /*2c20*/  IMAD.U32 R76, R76, 0x10000, RZ ;  /* 0x000100004c4c7824 */ /* 0x000fe400078e00ff */
[----:B------:R-:W-:Y:S01]  /*2c30*/  FADD R85, R116, R85 ;  /* 0x0000005574557221 */ /* 0x000fe20000000000 */
[----:B-1----:R-:W-:Y:S02]  /*2c40*/  IMAD.U32 R78, R133, 0x10000, RZ ;  /* 0x00010000854e7824 */ /* 0x002fe400078e00ff */
[----:B------:R-:W-:Y:S01]  /*2c50*/  FADD R132, R117, R132 ;  /* 0x0000008475847221 */ /* 0x000fe20000000000 */
[----:B------:R-:W-:Y:S01]  /*2c60*/  FADD R87, R118, R87 ;  /* 0x0000005776577221 */ /* 0x000fe20000000000 */
[----:B----4-:R-:W-:Y:S01]  /*2c70*/  FADD R120, R120, R125 ;  /* 0x0000007d78787221 */ /* 0x010fe20000000000 */
[----:B------:R-:W-:Y:S01]  /*2c80*/  FADD R78, R119, R78 ;  /* 0x0000004e774e7221 */ /* 0x000fe20000000000 */
[----:B------:R-:W-:Y:S01]  /*2c90*/  FADD R122, R122, R135 ;  /* 0x000000877a7a7221 */ /* 0x000fe20000000000 */
[----:B------:R-:W-:Y:S01]  /*2ca0*/  FADD R121, R121, R134 ;  /* 0x0000008679797221 */ /* 0x000fe20000000000 */
[----:B------:R-:W-:Y:S01]  /*2cb0*/  FADD R123, R123, R76 ;  /* 0x0000004c7b7b7221 */ /* 0x000fe20000000000 */
[----:B------:R-:W-:Y:S01]  /*2cc0*/  VIADD R79, R77, 0x6000 ;  /* 0x000060004d4f7836 */ /* 0x000fe20000000000 */
[----:B------:R-:W-:Y:S01]  /*2cd0*/  F2FP.BF16.F32.PACK_AB R132, R132, R85 ;  /* 0x000000558484723e */ /* 0x000fe200000010ff */
[----:B------:R-:W-:Y:S01]  /*2ce0*/  IMAD.U32 R85, R52, 0x10000, RZ ;  /* 0x0001000034557824 */ /* 0x000fe200078e00ff */
[----:B------:R-:W-:Y:S01]  /*2cf0*/  F2FP.BF16.F32.PACK_AB R133, R78, R87 ;  /* 0x000000574e85723e */ /* 0x000fe200000010ff */
[----:B------:R-:W-:Y:S01]  /*2d00*/  IMAD.WIDE R78, R79, 0x2, R2 ;  /* 0x000000024f4e7825 */ /* 0x000fe200078e0202 */
[----:B------:R-:W-:-:S02]  /*2d10*/  PRMT R76, R55, 0x7632, R76 ;  /* 0x00007632374c7816 */ /* 0x000fc4000000004c */
[----:B------:R-:W-:Y:S01]  /*2d20*/  F2FP.BF16.F32.PACK_AB R134, R121, R120 ;  /* 0x000000787986723e */ /* 0x000fe200000010ff */
[----:B------:R-:W-:Y:S01]  /*2d30*/  IMAD.U32 R87, R53, 0x10000, RZ ;  /* 0x0001000035577824 */ /* 0x000fe200078e00ff */
[----:B------:R-:W-:Y:S01]  /*2d40*/  F2FP.BF16.F32.PACK_AB R135, R123, R122 ;  /* 0x0000007a7b87723e */ /* 0x000fe200000010ff */
[----:B------:R-:W-:Y:S01]  /*2d50*/  IMAD.U32 R117, R54, 0x10000, RZ ;  /* 0x0001000036757824 */ /* 0x000fe200078e00ff */
[----:B------:R-:W-:Y:S02]  /*2d60*/  PRMT R52, R52, 0x7632, R52 ;  /* 0x0000763234347816 */ /* 0x000fe40000000034 */
[----:B------:R-:W-:Y:S02]  /*2d70*/  PRMT R53, R53, 0x7632, R53 ;  /* 0x0000763235357816 */ /* 0x000fe40000000035 */
[----:B------:R-:W-:Y:S01]  /*2d80*/  PRMT R54, R54, 0x7632, R54 ;  /* 0x0000763236367816 */ /* 0x000fe20000000036 */
[----:B------:R-:W-:Y:S01]  /*2d90*/  IMAD.U32 R55, R55, 0x10000, RZ ;  /* 0x0001000037377824 */ /* 0x000fe200078e00ff */
[----:B------:R1:W-:Y:S01]  /*2da0*/  @P4 STG.E.128 desc[UR30][R78.64], R132 ;  /* 0x000000844e004986 */ /* 0x0003e2000c101d1e */
[----:B------:R-:W-:-:S02]  /*2db0*/  IMAD.U32 R76, R76, 0x10000, RZ ;  /* 0x000100004c4c7824 */ /* 0x000fc400078e00ff */
[----:B------:R-:W-:Y:S02]  /*2dc0*/  IMAD.U32 R52, R52, 0x10000, RZ ;  /* 0x0001000034347824 */ /* 0x000fe400078e00ff */
[----:B------:R-:W-:Y:S02]  /*2dd0*/  IMAD.U32 R54, R54, 0x10000, RZ ;  /* 0x0001000036367824 */ /* 0x000fe400078e00ff */
[----:B-----5:R-:W-:Y:S01]  /*2de0*/  FADD R55, R110, R55 ;  /* 0x000000376e377221 */ /* 0x020fe20000000000 */
[----:B------:R-:W-:Y:S01]  /*2df0*/  FADD R76, R111, R76 ;  /* 0x0000004c6f4c7221 */ /* 0x000fe20000000000 */
[----:B------:R-:W-:Y:S01]  /*2e00*/  FADD R85, R112, R85 ;  /* 0x0000005570557221 */ /* 0x000fe20000000000 */
[----:B------:R-:W-:Y:S01]  /*2e10*/  FADD R52, R113, R52 ;  /* 0x0000003471347221 */ /* 0x000fe20000000000 */
[----:B------:R-:W-:Y:S01]  /*2e20*/  FADD R87, R114, R87 ;  /* 0x0000005772577221 */ /* 0x000fe20000000000 */
[----:B------:R-:W-:Y:S01]  /*2e30*/  FADD R108, R108, R117 ;  /* 0x000000756c6c7221 */ /* 0x000fe20000000000 */
[----:B------:R-:W-:Y:S01]  /*2e40*/  FADD R109, R109, R54 ;  /* 0x000000366d6d7221 */ /* 0x000fe20000000000 */
[----:B-1----:R-:W-:-:S02]  /*2e50*/  IMAD.U32 R78, R53, 0x10000, RZ ;  /* 0x00010000354e7824 */ /* 0x002fc400078e00ff */
[----:B------:R-:W-:Y:S02]  /*2e60*/  VIADD R53, R77, 0xc000 ;  /* 0x0000c0004d357836 */ /* 0x000fe40000000000 */
[----:B------:R-:W-:Y:S01]  /*2e70*/  FADD R78, R115, R78 ;  /* 0x0000004e734e7221 */ /* 0x000fe20000000000 */
[----:B------:R-:W-:Y:S01]  /*2e80*/  F2FP.BF16.F32.PACK_AB R115, R76, R55 ;  /* 0x000000374c73723e */ /* 0x000fe200000010ff */
[----:B------:R-:W-:Y:S01]  /*2e90*/  IMAD.U32 R55, R48, 0x10000, RZ ;  /* 0x0001000030377824 */ /* 0x000fe200078e00ff */
[----:B------:R-:W-:Y:S01]  /*2ea0*/  F2FP.BF16.F32.PACK_AB R112, R52, R85 ;  /* 0x000000553470723e */ /* 0x000fe200000010ff */
[----:B------:R-:W-:Y:S01]  /*2eb0*/  IMAD.WIDE R52, R53, 0x2, R2 ;  /* 0x0000000235347825 */ /* 0x000fe200078e0202 */
[----:B------:R-:W-:Y:S02]  /*2ec0*/  F2FP.BF16.F32.PACK_AB R113, R78, R87 ;  /* 0x000000574e71723e */ /* 0x000fe400000010ff */
[----:B------:R-:W-:Y:S01]  /*2ed0*/  F2FP.BF16.F32.PACK_AB R114, R109, R108 ;  /* 0x0000006c6d72723e */ /* 0x000fe200000010ff */
[C---:B------:R-:W-:Y:S01]  /*2ee0*/  IMAD.U32 R79, R49.reuse, 0x10000, RZ ;  /* 0x00010000314f7824 */ /* 0x040fe200078e00ff */
[----:B------:R-:W-:Y:S01]  /*2ef0*/  PRMT R48, R48, 0x7632, R48 ;  /* 0x0000763230307816 */ /* 0x000fe20000000030 */
[----:B------:R-:W-:Y:S01]  /*2f00*/  IMAD.U32 R85, R50, 0x10000, RZ ;  /* 0x0001000032557824 */ /* 0x000fe200078e00ff */
[----:B------:R-:W-:-:S02]  /*2f10*/  PRMT R49, R49, 0x7632, R49 ;  /* 0x0000763231317816 */ /* 0x000fc40000000031 */
[----:B------:R-:W-:Y:S02]  /*2f20*/  PRMT R50, R50, 0x7632, R50 ;  /* 0x0000763232327816 */ /* 0x000fe40000000032 */
[----:B------:R-:W-:Y:S01]  /*2f30*/  PRMT R54, R51, 0x7632, R54 ;  /* 0x0000763233367816 */ /* 0x000fe20000000036 */
[----:B------:R1:W-:Y:S01]  /*2f40*/  @P5 STG.E.128 desc[UR30][R52.64], R112 ;  /* 0x0000007034005986 */ /* 0x0003e2000c101d1e */
[----:B------:R-:W-:Y:S01]  /*2f50*/  IMAD.U32 R48, R48, 0x10000, RZ ;  /* 0x0001000030307824 */ /* 0x000fe200078e00ff */
[----:B------:R-:W-:Y:S01]  /*2f60*/  ISETP.NE.AND P4, PT, R141, RZ, PT ;  /* 0x000000ff8d00720c */ /* 0x000fe20003f85270 */
[----:B------:R-:W-:Y:S02]  /*2f70*/  IMAD.U32 R51, R51, 0x10000, RZ ;  /* 0x0001000033337824 */ /* 0x000fe400078e00ff */
[----:B------:R-:W-:Y:S02]  /*2f80*/  IMAD.U32 R50, R50, 0x10000, RZ ;  /* 0x0001000032327824 */ /* 0x000fe400078e00ff */
[----:B------:R-:W-:-:S02]  /*2f90*/  IMAD.U32 R54, R54, 0x10000, RZ ;  /* 0x0001000036367824 */ /* 0x000fc400078e00ff */
[----:B------:R-:W-:Y:S01]  /*2fa0*/  FADD R55, R100, R55 ;  /* 0x0000003764377221 */ /* 0x000fe20000000000 */
[----:B------:R-:W-:Y:S01]  /*2fb0*/  FADD R48, R101, R48 ;  /* 0x0000003065307221 */ /* 0x000fe20000000000 */
[----:B------:R-:W-:Y:S01]  /*2fc0*/  FADD R79, R102, R79 ;  /* 0x0000004f664f7221 */ /* 0x000fe20000000000 */
[----:B------:R-:W-:Y:S01]  /*2fd0*/  FADD R85, R104, R85 ;  /* 0x0000005568557221 */ /* 0x000fe20000000000 */
[----:B------:R-:W-:Y:S01]  /*2fe0*/  FADD R51, R106, R51 ;  /* 0x000000336a337221 */ /* 0x000fe20000000000 */
[----:B------:R-:W-:Y:S01]  /*2ff0*/  FADD R50, R105, R50 ;  /* 0x0000003269327221 */ /* 0x000fe20000000000 */
[----:B------:R-:W-:Y:S01]  /*3000*/  FADD R54, R107, R54 ;  /* 0x000000366b367221 */ /* 0x000fe20000000000 */
[----:B-1----:R-:W-:Y:S02]  /*3010*/  IMAD.U32 R52, R49, 0x10000, RZ ;  /* 0x0001000031347824 */ /* 0x002fe400078e00ff */
[----:B------:R-:W-:Y:S02]  /*3020*/  VIADD R49, R77, 0x12000 ;  /* 0x000120004d317836 */ /* 0x000fe40000000000 */
[----:B------:R-:W-:Y:S01]  /*3030*/  FADD R52, R103, R52 ;  /* 0x0000003467347221 */ /* 0x000fe20000000000 */
[----:B------:R-:W-:Y:S01]  /*3040*/  F2FP.BF16.F32.PACK_AB R100, R48, R55 ;  /* 0x000000373064723e */ /* 0x000fe200000010ff */
[----:B------:R-:W-:Y:S01]  /*3050*/  IMAD.WIDE R48, R49, 0x2, R2 ;  /* 0x0000000231307825 */ /* 0x000fe200078e0202 */
[----:B------:R-:W-:-:S02]  /*3060*/  F2FP.BF16.F32.PACK_AB R102, R50, R85 ;  /* 0x000000553266723e */ /* 0x000fc400000010ff */
[----:B------:R-:W-:Y:S02]  /*3070*/  F2FP.BF16.F32.PACK_AB R101, R52, R79 ;  /* 0x0000004f3465723e */ /* 0x000fe400000010ff */
[----:B------:R-:W-:-:S05]  /*3080*/  F2FP.BF16.F32.PACK_AB R103, R54, R51 ;  /* 0x000000333667723e */ /* 0x000fca00000010ff */
[----:B------:R1:W-:Y:S01]  /*3090*/  @P4 STG.E.128 desc[UR30][R48.64], R100 ;  /* 0x0000006430004986 */ /* 0x0003e2000c101d1e */
[C---:B------:R-:W-:Y:S01]  /*30a0*/  IMAD.U32 R55, R46.reuse, 0x10000, RZ ;  /* 0x000100002e377824 */ /* 0x040fe200078e00ff */
[----:B------:R-:W-:Y:S02]  /*30b0*/  PRMT R46, R46, 0x7632, R46 ;  /* 0x000076322e2e7816 */ /* 0x000fe4000000002e */
[----:B------:R-:W-:Y:S01]  /*30c0*/  PRMT R50, R47, 0x7632, R50 ;  /* 0x000076322f327816 */ /* 0x000fe20000000032 */
[----:B------:R-:W-:Y:S02]  /*30d0*/  IMAD.U32 R51, R44, 0x10000, RZ ;  /* 0x000100002c337824 */ /* 0x000fe400078e00ff */
[C---:B-1----:R-:W-:Y:S01]  /*30e0*/  IMAD.U32 R49, R41.reuse, 0x10000, RZ ;  /* 0x0001000029317824 */ /* 0x042fe200078e00ff */
[----:B------:R-:W-:-:S03]  /*30f0*/  PRMT R41, R41, 0x7632, R41 ;  /* 0x0000763229297816 */ /* 0x000fc60000000029 */
[----:B------:R-:W-:Y:S02]  /*3100*/  FADD R49, R22, R49 ;  /* 0x0000003116317221 */ /* 0x000fe40000000000 */
[----:B------:R-:W-:-:S04]  /*3110*/  IMAD.U32 R22, R41, 0x10000, RZ ;  /* 0x0001000029167824 */ /* 0x000fc800078e00ff */
[----:B------:R-:W-:Y:S01]  /*3120*/  FADD R22, R23, R22 ;  /* 0x0000001617167221 */ /* 0x000fe20000000000 */
[----:B------:R-:W-:Y:S01]  /*3130*/  IMAD.U32 R23, R36, 0x10000, RZ ;  /* 0x0001000024177824 */ /* 0x000fe200078e00ff */
[----:B------:R-:W-:Y:S01]  /*3140*/  PRMT R44, R44, 0x7632, R44 ;  /* 0x000076322c2c7816 */ /* 0x000fe2000000002c */
[----:B------:R-:W-:Y:S02]  /*3150*/  IMAD.U32 R46, R46, 0x10000, RZ ;  /* 0x000100002e2e7824 */ /* 0x000fe400078e00ff */
[----:B------:R-:W-:Y:S01]  /*3160*/  FADD R23, R12, R23 ;  /* 0x000000170c177221 */ /* 0x000fe20000000000 */
[----:B------:R-:W-:Y:S01]  /*3170*/  IMAD.U32 R47, R47, 0x10000, RZ ;  /* 0x000100002f2f7824 */ /* 0x000fe200078e00ff */
[----:B------:R-:W-:Y:S01]  /*3180*/  PRMT R12, R39, 0x7632, R12 ;  /* 0x00007632270c7816 */ /* 0x000fe2000000000c */
[----:B------:R-:W-:Y:S02]  /*3190*/  IMAD.U32 R50, R50, 0x10000, RZ ;  /* 0x0001000032327824 */ /* 0x000fe400078e00ff */
[C---:B------:R-:W-:Y:S01]  /*31a0*/  IMAD.U32 R41, R37.reuse, 0x10000, RZ ;  /* 0x0001000025297824 */ /* 0x040fe200078e00ff */
[----:B------:R-:W-:Y:S01]  /*31b0*/  PRMT R37, R37, 0x7632, R37 ;  /* 0x0000763225257816 */ /* 0x000fe20000000025 */
[----:B------:R-:W-:Y:S01]  /*31c0*/  FADD R55, R96, R55 ;  /* 0x0000003760377221 */ /* 0x000fe20000000000 */
[----:B------:R-:W-:-:S02]  /*31d0*/  IMAD.U32 R44, R44, 0x10000, RZ ;  /* 0x000100002c2c7824 */ /* 0x000fc400078e00ff */
[----:B------:R-:W-:Y:S01]  /*31e0*/  FADD R46, R97, R46 ;  /* 0x0000002e612e7221 */ /* 0x000fe20000000000 */
[----:B------:R-:W-:Y:S01]  /*31f0*/  FADD R47, R98, R47 ;  /* 0x0000002f622f7221 */ /* 0x000fe20000000000 */
[----:B------:R-:W-:Y:S01]  /*3200*/  FADD R50, R99, R50 ;  /* 0x0000003263327221 */ /* 0x000fe20000000000 */
[----:B------:R-:W-:Y:S01]  /*3210*/  FADD R41, R14, R41 ;  /* 0x000000290e297221 */ /* 0x000fe20000000000 */
[----:B------:R-:W-:Y:S02]  /*3220*/  IMAD.U32 R39, R39, 0x10000, RZ ;  /* 0x0001000027277824 */ /* 0x000fe400078e00ff */
[----:B------:R-:W-:Y:S02]  /*3230*/  IMAD.U32 R12, R12, 0x10000, RZ ;  /* 0x000100000c0c7824 */ /* 0x000fe400078e00ff */
[----:B------:R-:W-:Y:S01]  /*3240*/  FADD R51, R92, R51 ;  /* 0x000000335c337221 */ /* 0x000fe20000000000 */
[----:B------:R-:W-:Y:S02]  /*3250*/  IMAD.U32 R14, R37, 0x10000, RZ ;  /* 0x00010000250e7824 */ /* 0x000fe400078e00ff */
[----:B------:R-:W-:Y:S01]  /*3260*/  FADD R44, R93, R44 ;  /* 0x0000002c5d2c7221 */ /* 0x000fe20000000000 */
[----:B------:R-:W-:Y:S01]  /*3270*/  F2FP.BF16.F32.PACK_AB R54, R46, R55 ;  /* 0x000000372e36723e */ /* 0x000fe200000010ff */
[----:B------:R-:W-:Y:S01]  /*3280*/  FADD R18, R18, R39 ;  /* 0x0000002712127221 */ /* 0x000fe20000000000 */
[----:B------:R-:W-:Y:S01]  /*3290*/  F2FP.BF16.F32.PACK_AB R55, R50, R47 ;  /* 0x0000002f3237723e */ /* 0x000fe200000010ff */
[----:B------:R-:W-:Y:S01]  /*32a0*/  FADD R19, R19, R12 ;  /* 0x0000000c13137221 */ /* 0x000fe20000000000 */
[----:B------:R-:W-:-:S02]  /*32b0*/  IMAD.U32 R47, R40, 0x10000, RZ ;  /* 0x00010000282f7824 */ /* 0x000fc400078e00ff */
[----:B------:R-:W-:Y:S01]  /*32c0*/  FADD R14, R15, R14 ;  /* 0x0000000e0f0e7221 */ /* 0x000fe20000000000 */
[----:B------:R-:W-:Y:S01]  /*32d0*/  IMAD.U32 R15, R32, 0x10000, RZ ;  /* 0x00010000200f7824 */ /* 0x000fe200078e00ff */
[----:B------:R-:W-:Y:S01]  /*32e0*/  F2FP.BF16.F32.PACK_AB R52, R44, R51 ;  /* 0x000000332c34723e */ /* 0x000fe200000010ff */
[----:B------:R-:W-:Y:S02]  /*32f0*/  IMAD.U32 R51, R42, 0x10000, RZ ;  /* 0x000100002a337824 */ /* 0x000fe400078e00ff */
[----:B------:R-:W-:Y:S01]  /*3300*/  FADD R47, R20, R47 ;  /* 0x0000002f142f7221 */ /* 0x000fe20000000000 */
[----:B------:R-:W-:Y:S01]  /*3310*/  PRMT R42, R42, 0x7632, R42 ;  /* 0x000076322a2a7816 */ /* 0x000fe2000000002a */
[----:B------:R-:W-:Y:S01]  /*3320*/  FADD R15, R4, R15 ;  /* 0x0000000f040f7221 */ /* 0x000fe20000000000 */
[----:B------:R-:W-:Y:S01]  /*3330*/  F2FP.BF16.F32.PACK_AB R39, R19, R18 ;  /* 0x000000121327723e */ /* 0x000fe200000010ff */
[----:B------:R-:W-:Y:S01]  /*3340*/  IMAD.U32 R19, R34, 0x10000, RZ ;  /* 0x0001000022137824 */ /* 0x000fe200078e00ff */
[----:B------:R-:W-:-:S02]  /*3350*/  PRMT R20, R43, 0x7632, R20 ;  /* 0x000076322b147816 */ /* 0x000fc40000000014 */
[----:B------:R-:W-:Y:S02]  /*3360*/  PRMT R34, R34, 0x7632, R34 ;  /* 0x0000763222227816 */ /* 0x000fe40000000022 */
[----:B------:R-:W-:Y:S01]  /*3370*/  PRMT R4, R35, 0x7632, R4 ;  /* 0x0000763223047816 */ /* 0x000fe20000000004 */
[C---:B------:R-:W-:Y:S01]  /*3380*/  IMAD.U32 R53, R45.reuse, 0x10000, RZ ;  /* 0x000100002d357824 */ /* 0x040fe200078e00ff */
[----:B------:R-:W-:Y:S01]  /*3390*/  PRMT R45, R45, 0x7632, R45 ;  /* 0x000076322d2d7816 */ /* 0x000fe2000000002d */
[----:B------:R-:W-:Y:S02]  /*33a0*/  IMAD.U32 R42, R42, 0x10000, RZ ;  /* 0x000100002a2a7824 */ /* 0x000fe400078e00ff */
[----:B------:R-:W-:Y:S02]  /*33b0*/  IMAD.U32 R43, R43, 0x10000, RZ ;  /* 0x000100002b2b7824 */ /* 0x000fe400078e00ff */
[----:B------:R-:W-:Y:S02]  /*33c0*/  IMAD.U32 R20, R20, 0x10000, RZ ;  /* 0x0001000014147824 */ /* 0x000fe400078e00ff */
[----:B------:R-:W-:-:S02]  /*33d0*/  IMAD.U32 R35, R35, 0x10000, RZ ;  /* 0x0001000023237824 */ /* 0x000fc400078e00ff */
[----:B------:R-:W-:Y:S02]  /*33e0*/  IMAD.U32 R34, R34, 0x10000, RZ ;  /* 0x0001000022227824 */ /* 0x000fe400078e00ff */
[----:B------:R-:W-:Y:S02]  /*33f0*/  IMAD.U32 R4, R4, 0x10000, RZ ;  /* 0x0001000004047824 */ /* 0x000fe400078e00ff */
[----:B------:R-:W-:Y:S01]  /*3400*/  FADD R51, R88, R51 ;  /* 0x0000003358337221 */ /* 0x000fe20000000000 */
[----:B------:R-:W-:Y:S01]  /*3410*/  FADD R42, R89, R42 ;  /* 0x0000002a592a7221 */ /* 0x000fe20000000000 */
[----:B------:R-:W-:Y:S02]  /*3420*/  IMAD.U32 R48, R45, 0x10000, RZ ;  /* 0x000100002d307824 */ /* 0x000fe400078e00ff */
[----:B------:R-:W-:Y:S01]  /*3430*/  FADD R43, R90, R43 ;  /* 0x0000002b5a2b7221 */ /* 0x000fe20000000000 */
[----:B------:R-:W-:Y:S01]  /*3440*/  FADD R20, R91, R20 ;  /* 0x000000145b147221 */ /* 0x000fe20000000000 */
[----:B------:R-:W-:Y:S01]  /*3450*/  ISETP.NE.AND P5, PT, R142, RZ, PT ;  /* 0x000000ff8e00720c */ /* 0x000fe20003fa5270 */
[----:B------:R-:W-:Y:S01]  /*3460*/  FADD R8, R8, R19 ;  /* 0x0000001308087221 */ /* 0x000fe20000000000 */
[----:B------:R-:W-:Y:S01]  /*3470*/  FADD R10, R10, R35 ;  /* 0x000000230a0a7221 */ /* 0x000fe20000000000 */
[----:B------:R-:W-:Y:S01]  /*3480*/  FADD R9, R9, R34 ;  /* 0x0000002209097221 */ /* 0x000fe20000000000 */
[----:B------:R-:W-:Y:S01]  /*3490*/  FADD R11, R11, R4 ;  /* 0x000000040b0b7221 */ /* 0x000fe20000000000 */
[----:B------:R-:W-:Y:S01]  /*34a0*/  FADD R53, R94, R53 ;  /* 0x000000355e357221 */ /* 0x000fe20000000000 */
[----:B------:R-:W-:Y:S01]  /*34b0*/  FADD R48, R95, R48 ;  /* 0x000000305f307221 */ /* 0x000fe20000000000 */
[----:B------:R-:W-:Y:S01]  /*34c0*/  F2FP.BF16.F32.PACK_AB R50, R42, R51 ;  /* 0x000000332a32723e */ /* 0x000fe200000010ff */
[----:B------:R-:W-:Y:S01]  /*34d0*/  VIADD R45, R77, 0x18000 ;  /* 0x000180004d2d7836 */ /* 0x000fe20000000000 */
[----:B------:R-:W-:Y:S01]  /*34e0*/  F2FP.BF16.F32.PACK_AB R51, R20, R43 ;  /* 0x0000002b1433723e */ /* 0x000fe200000010ff */
[----:B------:R-:W-:Y:S01]  /*34f0*/  IMAD.U32 R43, R38, 0x10000, RZ ;  /* 0x00010000262b7824 */ /* 0x000fe200078e00ff */
[----:B------:R-:W-:-:S02]  /*3500*/  F2FP.BF16.F32.PACK_AB R34, R9, R8 ;  /* 0x000000080922723e */ /* 0x000fc400000010ff */
[----:B------:R-:W-:Y:S02]  /*3510*/  F2FP.BF16.F32.PACK_AB R35, R11, R10 ;  /* 0x0000000a0b23723e */ /* 0x000fe400000010ff */
[----:B------:R-:W-:Y:S01]  /*3520*/  PRMT R38, R38, 0x7632, R38 ;  /* 0x0000763226267816 */ /* 0x000fe20000000026 */
[----:B------:R-:W1:Y:S01]  /*3530*/  LDS.128 R8, [R0] ;  /* 0x0000000000087984 */ /* 0x000e620000000c00 */
[----:B------:R-:W-:Y:S01]  /*3540*/  PRMT R40, R40, 0x7632, R40 ;  /* 0x0000763228287816 */ /* 0x000fe20000000028 */
[----:B------:R-:W-:Y:S01]  /*3550*/  IMAD.WIDE R44, R45, 0x2, R2 ;  /* 0x000000022d2c7825 */ /* 0x000fe200078e0202 */
[----:B------:R-:W-:Y:S02]  /*3560*/  F2FP.BF16.F32.PACK_AB R53, R48, R53 ;  /* 0x000000353035723e */ /* 0x000fe400000010ff */
[----:B------:R-:W-:Y:S01]  /*3570*/  PRMT R36, R36, 0x7632, R36 ;  /* 0x0000763224247816 */ /* 0x000fe20000000024 */
[----:B------:R-:W-:Y:S01]  /*3580*/  IMAD.U32 R38, R38, 0x10000, RZ ;  /* 0x0001000026267824 */ /* 0x000fe200078e00ff */
[----:B------:R-:W-:Y:S01]  /*3590*/  ISETP.NE.AND P4, PT, R140, RZ, PT ;  /* 0x000000ff8c00720c */ /* 0x000fe20003f85270 */
[----:B------:R-:W-:Y:S01]  /*35a0*/  IMAD.U32 R40, R40, 0x10000, RZ ;  /* 0x0001000028287824 */ /* 0x000fe200078e00ff */
[----:B------:R-:W-:Y:S01]  /*35b0*/  @P5 STG.E.128 desc[UR30][R44.64], R52 ;  /* 0x000000342c005986 */ /* 0x000fe2000c101d1e */
[----:B------:R-:W-:Y:S01]  /*35c0*/  IMAD.U32 R36, R36, 0x10000, RZ ;  /* 0x0001000024247824 */ /* 0x000fe200078e00ff */
[----:B------:R-:W-:Y:S01]  /*35d0*/  PRMT R32, R32, 0x7632, R32 ;  /* 0x0000763220207816 */ /* 0x000fe20000000020 */
[----:B------:R-:W-:Y:S01]  /*35e0*/  FADD R16, R16, R43 ;  /* 0x0000002b10107221 */ /* 0x000fe20000000000 */
[----:B------:R-:W-:Y:S01]  /*35f0*/  ISETP.NE.AND P5, PT, R139, RZ, PT ;  /* 0x000000ff8b00720c */ /* 0x000fe20003fa5270 */
[----:B------:R-:W-:Y:S01]  /*3600*/  FADD R17, R17, R38 ;  /* 0x0000002611117221 */ /* 0x000fe20000000000 */
[----:B------:R-:W-:Y:S01]  /*3610*/  FADD R40, R21, R40 ;  /* 0x0000002815287221 */ /* 0x000fe20000000000 */
[----:B------:R-:W-:-:S02]  /*3620*/  VIADD R21, R77, 0x1e000 ;  /* 0x0001e0004d157836 */ /* 0x000fc40000000000 */
[----:B------:R-:W-:Y:S01]  /*3630*/  FADD R36, R13, R36 ;  /* 0x000000240d247221 */ /* 0x000fe20000000000 */
[----:B------:R-:W-:Y:S02]  /*3640*/  VIADD R13, R77, 0x24000 ;  /* 0x000240004d0d7836 */ /* 0x000fe40000000000 */
[----:B------:R-:W-:Y:S01]  /*3650*/  IMAD.U32 R32, R32, 0x10000, RZ ;  /* 0x0001000020207824 */ /* 0x000fe200078e00ff */
[----:B------:R-:W-:Y:S01]  /*3660*/  F2FP.BF16.F32.PACK_AB R38, R17, R16 ;  /* 0x000000101126723e */ /* 0x000fe200000010ff */
[----:B------:R-:W-:Y:S01]  /*3670*/  IMAD.WIDE R20, R21, 0x2, R2 ;  /* 0x0000000215147825 */ /* 0x000fe200078e0202 */
[----:B------:R-:W-:-:S03]  /*3680*/  F2FP.BF16.F32.PACK_AB R48, R40, R47 ;  /* 0x0000002f2830723e */ /* 0x000fc600000010ff */
[----:B------:R-:W-:Y:S01]  /*3690*/  FADD R32, R5, R32 ;  /* 0x0000002005207221 */ /* 0x000fe20000000000 */
[----:B------:R-:W-:Y:S01]  /*36a0*/  F2FP.BF16.F32.PACK_AB R49, R22, R49 ;  /* 0x000000311631723e */ /* 0x000fe200000010ff */
[----:B------:R-:W-:Y:S01]  /*36b0*/  IMAD.U32 R17, R33, 0x10000, RZ ;  /* 0x0001000021117824 */ /* 0x000fe200078e00ff */
[----:B------:R-:W-:Y:S01]  /*36c0*/  F2FP.BF16.F32.PACK_AB R36, R36, R23 ;  /* 0x000000172424723e */ /* 0x000fe200000010ff */
[----:B------:R-:W-:Y:S01]  /*36d0*/  IMAD.WIDE R12, R13, 0x2, R2 ;  /* 0x000000020d0c7825 */ /* 0x000fe200078e0202 */
[----:B------:R-:W-:Y:S02]  /*36e0*/  F2FP.BF16.F32.PACK_AB R37, R14, R41 ;  /* 0x000000290e25723e */ /* 0x000fe400000010ff */
[----:B------:R-:W-:Y:S01]  /*36f0*/  PRMT R33, R33, 0x7632, R33 ;  /* 0x0000763221217816 */ /* 0x000fe20000000021 */
[----:B------:R3:W-:Y:S01]  /*3700*/  @P4 STG.E.128 desc[UR30][R20.64], R48 ;  /* 0x0000003014004986 */ /* 0x0007e2000c101d1e */
[----:B------:R-:W-:Y:S01]  /*3710*/  FADD R17, R6, R17 ;  /* 0x0000001106117221 */ /* 0x000fe20000000000 */
[----:B------:R-:W-:-:S02]  /*3720*/  F2FP.BF16.F32.PACK_AB R32, R32, R15 ;  /* 0x0000000f2020723e */ /* 0x000fc400000010ff */
[----:B------:R-:W-:Y:S01]  /*3730*/  @P5 STG.E.128 desc[UR30][R12.64], R36 ;  /* 0x000000240c005986 */ /* 0x000fe2000c101d1e */
[----:B------:R-:W-:Y:S01]  /*3740*/  IMAD.U32 R6, R33, 0x10000, RZ ;  /* 0x0001000021067824 */ /* 0x000fe200078e00ff */
[----:B------:R-:W-:Y:S02]  /*3750*/  ISETP.NE.AND P4, PT, R138, RZ, PT ;  /* 0x000000ff8a00720c */ /* 0x000fe40003f85270 */
[----:B------:R-:W4:Y:S01]  /*3760*/  LDS.128 R12, [R0+0x10] ;  /* 0x00001000000c7984 */ /* 0x000f220000000c00 */
[----:B------:R-:W-:Y:S01]  /*3770*/  FADD R6, R7, R6 ;  /* 0x0000000607067221 */ /* 0x000fe20000000000 */
[----:B------:R-:W-:Y:S01]  /*3780*/  VIADD R5, R77, 0x2a000 ;  /* 0x0002a0004d057836 */ /* 0x000fe20000000000 */
[----:B------:R-:W-:-:S03]  /*3790*/  PRMT R7, R81, 0x7632, R7 ;  /* 0x0000763251077816 */ /* 0x000fc60000000007 */
[----:B------:R-:W-:Y:S01]  /*37a0*/  F2FP.BF16.F32.PACK_AB R33, R6, R17 ;  /* 0x000000110621723e */ /* 0x000fe200000010ff */
[----:B------:R-:W-:Y:S01]  /*37b0*/  IMAD.WIDE R4, R5, 0x2, R2 ;  /* 0x0000000205047825 */ /* 0x000fe200078e0202 */
[----:B------:R-:W-:-:S03]  /*37c0*/  PRMT R6, R80, 0x7632, R6 ;  /* 0x0000763250067816 */ /* 0x000fc60000000006 */
[----:B------:R-:W-:Y:S01]  /*37d0*/  IMAD.U32 R19, R80, 0x10000, RZ ;  /* 0x0001000050137824 */ /* 0x000fe200078e00ff */
[----:B------:R5:W-:Y:S01]  /*37e0*/  @P4 STG.E.128 desc[UR30][R4.64], R32 ;  /* 0x0000002004004986 */ /* 0x000be2000c101d1e */
[----:B------:R-:W-:Y:S02]  /*37f0*/  IMAD.U32 R81, R81, 0x10000, RZ ;  /* 0x0001000051517824 */ /* 0x000fe400078e00ff */
[----:B------:R-:W-:Y:S02]  /*3800*/  IMAD.U32 R6, R6, 0x10000, RZ ;  /* 0x0001000006067824 */ /* 0x000fe400078e00ff */
[----:B-1----:R-:W-:Y:S01]  /*3810*/  FADD R8, R8, R19 ;  /* 0x0000001308087221 */ /* 0x002fe20000000000 */
[----:B------:R-:W-:Y:S01]  /*3820*/  FADD R10, R10, R81 ;  /* 0x000000510a0a7221 */ /* 0x000fe20000000000 */
[C---:B------:R-:W-:Y:S01]  /*3830*/  PRMT R16, R82.reuse, 0x7632, R16 ;  /* 0x0000763252107816 */ /* 0x040fe20000000010 */
[----:B------:R-:W-:Y:S01]  /*3840*/  FADD R9, R9, R6 ;  /* 0x0000000609097221 */ /* 0x000fe20000000000 */
[----:B------:R-:W-:Y:S01]  /*3850*/  PRMT R17, R83, 0x7632, R17 ;  /* 0x0000763253117816 */ /* 0x000fe20000000011 */
[----:B---3--:R-:W-:Y:S01]  /*3860*/  IMAD.U32 R21, R82, 0x10000, RZ ;  /* 0x0001000052157824 */ /* 0x008fe200078e00ff */
[----:B------:R-:W-:Y:S01]  /*3870*/  ISETP.NE.AND P5, PT, R84, RZ, PT ;  /* 0x000000ff5400720c */ /* 0x000fe20003fa5270 */
[----:B------:R-:W-:Y:S01]  /*3880*/  LDS.128 R32, [R0+0x2210] ;  /* 0x0022100000207984 */ /* 0x000fe20000000c00 */
[----:B-----5:R-:W-:-:S04]  /*3890*/  IMAD.U32 R4, R7, 0x10000, RZ ;  /* 0x0001000007047824 */ /* 0x020fc800078e00ff */
[----:B------:R-:W-:Y:S01]  /*38a0*/  FADD R11, R11, R4 ;  /* 0x000000040b0b7221 */ /* 0x000fe20000000000 */
[----:B------:R-:W-:-:S04]  /*38b0*/  F2FP.BF16.F32.PACK_AB R40, R9, R8 ;  /* 0x000000080928723e */ /* 0x000fc800000010ff */
[----:B------:R-:W-:Y:S02]  /*38c0*/  F2FP.BF16.F32.PACK_AB R41, R11, R10 ;  /* 0x0000000a0b29723e */ /* 0x000fe400000010ff */
[----:B------:R-:W1:Y:S01]  /*38d0*/  LDS.128 R8, [R0+0x1100] ;  /* 0x0011000000087984 */ /* 0x000e620000000c00 */
[----:B------:R-:W-:Y:S02]  /*38e0*/  IMAD.U32 R83, R83, 0x10000, RZ ;  /* 0x0001000053537824 */ /* 0x000fe400078e00ff */
[----:B------:R-:W-:Y:S02]  /*38f0*/  IMAD.U32 R16, R16, 0x10000, RZ ;  /* 0x0001000010107824 */ /* 0x000fe400078e00ff */
[----:B------:R-:W-:Y:S02]  /*3900*/  IMAD.U32 R6, R17, 0x10000, RZ ;  /* 0x0001000011067824 */ /* 0x000fe400078e00ff */
[----:B----4-:R-:W-:Y:S01]  /*3910*/  FADD R12, R12, R21 ;  /* 0x000000150c0c7221 */ /* 0x010fe20000000000 */
[----:B------:R-:W-:Y:S01]  /*3920*/  FADD R14, R14, R83 ;  /* 0x000000530e0e7221 */ /* 0x000fe20000000000 */
[----:B------:R-:W-:Y:S01]  /*3930*/  FADD R13, R13, R16 ;  /* 0x000000100d0d7221 */ /* 0x000fe20000000000 */
[----:B------:R-:W-:Y:S01]  /*3940*/  FADD R15, R15, R6 ;  /* 0x000000060f0f7221 */ /* 0x000fe20000000000 */
[----:B------:R-:W-:Y:S03]  /*3950*/  LDS.128 R16, [R0+0x2200] ;  /* 0x0022000000107984 */ /* 0x000fe60000000c00 */
[----:B------:R-:W-:-:S02]  /*3960*/  F2FP.BF16.F32.PACK_AB R42, R13, R12 ;  /* 0x0000000c0d2a723e */ /* 0x000fc400000010ff */
[----:B------:R-:W-:Y:S02]  /*3970*/  F2FP.BF16.F32.PACK_AB R43, R15, R14 ;  /* 0x0000000e0f2b723e */ /* 0x000fe400000010ff */
[----:B------:R-:W3:Y:S01]  /*3980*/  LDS.128 R12, [R0+0x1110] ;  /* 0x00111000000c7984 */ /* 0x000ee20000000c00 */
[C---:B------:R-:W-:Y:S01]  /*3990*/  PRMT R6, R72.reuse, 0x7632, R6 ;  /* 0x0000763248067816 */ /* 0x040fe20000000006 */
[----:B------:R-:W-:Y:S01]  /*39a0*/  VIADD R5, R77, 0x30000 ;  /* 0x000300004d057836 */ /* 0x000fe20000000000 */
[----:B------:R-:W-:Y:S01]  /*39b0*/  PRMT R7, R73, 0x7632, R7 ;  /* 0x0000763249077816 */ /* 0x000fe20000000007 */
[----:B------:R-:W-:Y:S02]  /*39c0*/  IMAD.U32 R23, R72, 0x10000, RZ ;  /* 0x0001000048177824 */ /* 0x000fe400078e00ff */
[----:B------:R-:W-:-:S04]  /*39d0*/  IMAD.WIDE R4, R5, 0x2, R2 ;  /* 0x0000000205047825 */ /* 0x000fc800078e0202 */
[----:B------:R-:W-:Y:S01]  /*39e0*/  IMAD.U32 R6, R6, 0x10000, RZ ;  /* 0x0001000006067824 */ /* 0x000fe200078e00ff */
[----:B------:R4:W-:Y:S01]  /*39f0*/  @P5 STG.E.128 desc[UR30][R4.64], R40 ;  /* 0x0000002804005986 */ /* 0x0009e2000c101d1e */
[----:B-1----:R-:W-:Y:S01]  /*3a00*/  FADD R38, R8, R23 ;  /* 0x0000001708267221 */ /* 0x002fe20000000000 */
[----:B------:R-:W-:Y:S02]  /*3a10*/  IMAD.U32 R8, R7, 0x10000, RZ ;  /* 0x0001000007087824 */ /* 0x000fe400078e00ff */
[----:B------:R-:W-:Y:S02]  /*3a20*/  FADD R39, R9, R6 ;  /* 0x0000000609277221 */ /* 0x000fe40000000000 */
[----:B------:R-:W1:Y:S01]  /*3a30*/  LDS.128 R4, [R0+0x3300] ;  /* 0x0033000000047984 */ /* 0x000e620000000c00 */
[C---:B------:R-:W-:Y:S01]  /*3a40*/  PRMT R20, R74.reuse, 0x7632, R20 ;  /* 0x000076324a147816 */ /* 0x040fe20000000014 */
[--C-:B----4-:R-:W-:Y:S01]  /*3a50*/  FADD R40, R11, R8.reuse ;  /* 0x000000080b287221 */ /* 0x110fe20000000000 */
[----:B------:R-:W-:Y:S01]  /*3a60*/  IMAD.U32 R73, R73, 0x10000, RZ ;  /* 0x0001000049497824 */ /* 0x000fe200078e00ff */
[----:B------:R-:W-:Y:S01]  /*3a70*/  PRMT R21, R75, 0x7632, R21 ;  /* 0x000076324b157816 */ /* 0x000fe20000000015 */
[----:B------:R-:W-:Y:S01]  /*3a80*/  IMAD.U32 R37, R74, 0x10000, RZ ;  /* 0x000100004a257824 */ /* 0x000fe200078e00ff */
[----:B------:R-:W-:Y:S01]  /*3a90*/  PRMT R8, R68, 0x7632, R8 ;  /* 0x0000763244087816 */ /* 0x000fe20000000008 */
[----:B------:R-:W-:-:S02]  /*3aa0*/  IMAD.U32 R20, R20, 0x10000, RZ ;  /* 0x0001000014147824 */ /* 0x000fc400078e00ff */
[----:B------:R-:W-:Y:S01]  /*3ab0*/  FADD R73, R10, R73 ;  /* 0x000000490a497221 */ /* 0x000fe20000000000 */
[----:B------:R-:W-:Y:S01]  /*3ac0*/  IMAD.U32 R75, R75, 0x10000, RZ ;  /* 0x000100004b4b7824 */ /* 0x000fe200078e00ff */
[----:B------:R-:W-:Y:S01]  /*3ad0*/  PRMT R9, R69, 0x7632, R9 ;  /* 0x0000763245097816 */ /* 0x000fe20000000009 */
[----:B------:R-:W-:Y:S02]  /*3ae0*/  IMAD.U32 R10, R21, 0x10000, RZ ;  /* 0x00010000150a7824 */ /* 0x000fe400078e00ff */
[----:B---3--:R-:W-:Y:S01]  /*3af0*/  FADD R37, R12, R37 ;  /* 0x000000250c257221 */ /* 0x008fe20000000000 */
[----:B------:R-:W-:Y:S01]  /*3b00*/  IMAD.U32 R11, R68, 0x10000, RZ ;  /* 0x00010000440b7824 */ /* 0x000fe200078e00ff */
[----:B------:R-:W-:Y:S01]  /*3b10*/  PRMT R12, R70, 0x7632, R12 ;  /* 0x00007632460c7816 */ /* 0x000fe2000000000c */
[----:B------:R-:W-:Y:S02]  /*3b20*/  IMAD.U32 R8, R8, 0x10000, RZ ;  /* 0x0001000008087824 */ /* 0x000fe400078e00ff */
[----:B------:R-:W-:Y:S01]  /*3b30*/  FADD R42, R13, R20 ;  /* 0x000000140d2a7221 */ /* 0x000fe20000000000 */
[----:B------:R-:W-:Y:S01]  /*3b40*/  FADD R75, R14, R75 ;  /* 0x0000004b0e4b7221 */ /* 0x000fe20000000000 */
[----:B------:R-:W3:Y:S01]  /*3b50*/  LDS.128 R20, [R0+0x3310] ;  /* 0x0033100000147984 */ /* 0x000ee20000000c00 */
[----:B------:R-:W-:Y:S01]  /*3b60*/  PRMT R13, R71, 0x7632, R13 ;  /* 0x00007632470d7816 */ /* 0x000fe2000000000d */
[----:B------:R-:W-:Y:S01]  /*3b70*/  FADD R44, R15, R10 ;  /* 0x0000000a0f2c7221 */ /* 0x000fe20000000000 */
[----:B------:R-:W-:Y:S01]  /*3b80*/  FADD R41, R16, R11 ;  /* 0x0000000b10297221 */ /* 0x000fe20000000000 */
[----:B------:R-:W-:-:S02]  /*3b90*/  IMAD.U32 R14, R9, 0x10000, RZ ;  /* 0x00010000090e7824 */ /* 0x000fc400078e00ff */
[----:B------:R-:W-:Y:S01]  /*3ba0*/  FADD R46, R17, R8 ;  /* 0x00000008112e7221 */ /* 0x000fe20000000000 */
[----:B------:R-:W-:Y:S01]  /*3bb0*/  IMAD.U32 R12, R12, 0x10000, RZ ;  /* 0x000100000c0c7824 */ /* 0x000fe200078e00ff */
[----:B------:R-:W4:Y:S01]  /*3bc0*/  LDS.128 R8, [R0+0x4400] ;  /* 0x0044000000087984 */ /* 0x000f220000000c00 */
[----:B------:R-:W-:Y:S02]  /*3bd0*/  IMAD.U32 R16, R13, 0x10000, RZ ;  /* 0x000100000d107824 */ /* 0x000fe400078e00ff */
[----:B------:R-:W-:Y:S02]  /*3be0*/  IMAD.U32 R69, R69, 0x10000, RZ ;  /* 0x0001000045457824 */ /* 0x000fe400078e00ff */
[--C-:B------:R-:W-:Y:S01]  /*3bf0*/  FADD R50, R33, R12.reuse ;  /* 0x0000000c21327221 */ /* 0x100fe20000000000 */
[----:B------:R-:W-:Y:S01]  /*3c00*/  IMAD.U32 R15, R70, 0x10000, RZ ;  /* 0x00010000460f7824 */ /* 0x000fe200078e00ff */
[----:B------:R-:W-:Y:S01]  /*3c10*/  PRMT R12, R64, 0x7632, R12 ;  /* 0x00007632400c7816 */ /* 0x000fe2000000000c */
[----:B------:R-:W-:Y:S01]  /*3c20*/  FADD R69, R18, R69 ;  /* 0x0000004512457221 */ /* 0x000fe20000000000 */
[----:B------:R-:W-:Y:S01]  /*3c30*/  FADD R48, R19, R14 ;  /* 0x0000000e13307221 */ /* 0x000fe20000000000 */
[----:B------:R-:W-:Y:S01]  /*3c40*/  FADD R52, R35, R16 ;  /* 0x0000001023347221 */ /* 0x000fe20000000000 */
[----:B------:R-:W-:Y:S01]  /*3c50*/  FADD R43, R32, R15 ;  /* 0x0000000f202b7221 */ /* 0x000fe20000000000 */
[----:B------:R-:W5:Y:S01]  /*3c60*/  LDS.128 R16, [R0+0x4410] ;  /* 0x0044100000107984 */ /* 0x000f620000000c00 */
[----:B------:R-:W-:Y:S01]  /*3c70*/  IMAD.U32 R15, R64, 0x10000, RZ ;  /* 0x00010000400f7824 */ /* 0x000fe200078e00ff */
[----:B------:R-:W-:Y:S01]  /*3c80*/  PRMT R13, R65, 0x7632, R13 ;  /* 0x00007632410d7816 */ /* 0x000fe2000000000d */
[----:B------:R-:W-:-:S02]  /*3c90*/  IMAD.U32 R12, R12, 0x10000, RZ ;  /* 0x000100000c0c7824 */ /* 0x000fc400078e00ff */
[----:B-1----:R-:W-:Y:S02]  /*3ca0*/  FADD R45, R4, R15 ;  /* 0x0000000f042d7221 */ /* 0x002fe40000000000 */
[----:B------:R-:W-:Y:S02]  /*3cb0*/  IMAD.U32 R4, R13, 0x10000, RZ ;  /* 0x000100000d047824 */ /* 0x000fe400078e00ff */
[----:B------:R-:W-:Y:S02]  /*3cc0*/  FADD R54, R5, R12 ;  /* 0x0000000c05367221 */ /* 0x000fe40000000000 */
[----:B------:R-:W1:Y:S01]  /*3cd0*/  LDS.128 R12, [R0+0x5500] ;  /* 0x00550000000c7984 */ /* 0x000e620000000c00 */
[----:B------:R-:W-:Y:S01]  /*3ce0*/  PRMT R32, R66, 0x7632, R32 ;  /* 0x0000763242207816 */ /* 0x000fe20000000020 */
[----:B------:R-:W-:Y:S01]  /*3cf0*/  IMAD.U32 R65, R65, 0x10000, RZ ;  /* 0x0001000041417824 */ /* 0x000fe200078e00ff */
[----:B------:R-:W-:Y:S01]  /*3d00*/  PRMT R33, R67, 0x7632, R33 ;  /* 0x0000763243217816 */ /* 0x000fe20000000021 */
[--C-:B------:R-:W-:Y:S01]  /*3d10*/  FADD R64, R7, R4.reuse ;  /* 0x0000000407407221 */ /* 0x100fe20000000000 */
[----:B--2---:R-:W-:Y:S01]  /*3d20*/  PRMT R4, R60, 0x7632, R4 ;  /* 0x000076323c047816 */ /* 0x004fe20000000004 */
[----:B------:R-:W-:-:S02]  /*3d30*/  IMAD.U32 R32, R32, 0x10000, RZ ;  /* 0x0001000020207824 */ /* 0x000fc400078e00ff */
[----:B------:R-:W-:Y:S01]  /*3d40*/  FADD R65, R6, R65 ;  /* 0x0000004106417221 */ /* 0x000fe20000000000 */
[----:B------:R-:W-:Y:S01]  /*3d50*/  IMAD.U32 R35, R66, 0x10000, RZ ;  /* 0x0001000042237824 */ /* 0x000fe200078e00ff */
[----:B------:R-:W-:Y:S01]  /*3d60*/  PRMT R5, R61, 0x7632, R5 ;  /* 0x000076323d057816 */ /* 0x000fe20000000005 */
[----:B------:R-:W-:Y:S02]  /*3d70*/  IMAD.U32 R67, R67, 0x10000, RZ ;  /* 0x0001000043437824 */ /* 0x000fe400078e00ff */
[----:B------:R-:W-:Y:S02]  /*3d80*/  IMAD.U32 R6, R33, 0x10000, RZ ;  /* 0x0001000021067824 */ /* 0x000fe400078e00ff */
[----:B------:R-:W-:Y:S02]  /*3d90*/  IMAD.U32 R7, R60, 0x10000, RZ ;  /* 0x000100003c077824 */ /* 0x000fe400078e00ff */
[--C-:B---3--:R-:W-:Y:S01]  /*3da0*/  FADD R66, R21, R32.reuse ;  /* 0x0000002015427221 */ /* 0x108fe20000000000 */
[----:B------:R-:W-:Y:S01]  /*3db0*/  PRMT R32, R62, 0x7632, R32 ;  /* 0x000076323e207816 */ /* 0x000fe20000000020 */
[----:B------:R-:W-:Y:S01]  /*3dc0*/  FADD R47, R20, R35 ;  /* 0x00000023142f7221 */ /* 0x000fe20000000000 */
[----:B------:R-:W-:Y:S01]  /*3dd0*/  FADD R67, R22, R67 ;  /* 0x0000004316437221 */ /* 0x000fe20000000000 */
[----:B------:R-:W-:Y:S01]  /*3de0*/  FADD R68, R23, R6 ;  /* 0x0000000617447221 */ /* 0x000fe20000000000 */
[----:B------:R-:W-:-:S02]  /*3df0*/  IMAD.U32 R4, R4, 0x10000, RZ ;  /* 0x0001000004047824 */ /* 0x000fc400078e00ff */
[----:B----4-:R-:W-:Y:S01]  /*3e00*/  FADD R49, R8, R7 ;  /* 0x0000000708317221 */ /* 0x010fe20000000000 */
[----:B------:R-:W2:Y:S01]  /*3e10*/  LDS.128 R20, [R0+0x5510] ;  /* 0x0055100000147984 */ /* 0x000ea20000000c00 */
[----:B------:R-:W-:Y:S01]  /*3e20*/  PRMT R33, R63, 0x7632, R33 ;  /* 0x000076323f217816 */ /* 0x000fe20000000021 */
[----:B------:R-:W-:Y:S02]  /*3e30*/  IMAD.U32 R8, R5, 0x10000, RZ ;  /* 0x0001000005087824 */ /* 0x000fe400078e00ff */
[----:B------:R-:W-:Y:S01]  /*3e40*/  FADD R60, R9, R4 ;  /* 0x00000004093c7221 */ /* 0x000fe20000000000 */
[----:B------:R-:W-:Y:S01]  /*3e50*/  IMAD.U32 R35, R62, 0x10000, RZ ;  /* 0x000100003e237824 */ /* 0x000fe200078e00ff */
[----:B------:R-:W3:Y:S01]  /*3e60*/  LDS.128 R4, [R0+0x6600] ;  /* 0x0066000000047984 */ /* 0x000ee20000000c00 */
[----:B------:R-:W-:Y:S02]  /*3e70*/  IMAD.U32 R32, R32, 0x10000, RZ ;  /* 0x0001000020207824 */ /* 0x000fe400078e00ff */
[----:B------:R-:W-:Y:S01]  /*3e80*/  FADD R62, R11, R8 ;  /* 0x000000080b3e7221 */ /* 0x000fe20000000000 */
[----:B------:R-:W-:-:S02]  /*3e90*/  IMAD.U32 R71, R71, 0x10000, RZ ;  /* 0x0001000047477824 */ /* 0x000fc400078e00ff */
[----:B------:R-:W-:Y:S02]  /*3ea0*/  IMAD.U32 R8, R33, 0x10000, RZ ;  /* 0x0001000021087824 */ /* 0x000fe400078e00ff */
[----:B-----5:R-:W-:Y:S01]  /*3eb0*/  FADD R51, R16, R35 ;  /* 0x0000002310337221 */ /* 0x020fe20000000000 */
[----:B------:R-:W-:Y:S01]  /*3ec0*/  FADD R71, R34, R71 ;  /* 0x0000004722477221 */ /* 0x000fe20000000000 */
[----:B------:R-:W-:Y:S01]  /*3ed0*/  FADD R70, R17, R32 ;  /* 0x0000002011467221 */ /* 0x000fe20000000000 */
[--C-:B------:R-:W-:Y:S01]  /*3ee0*/  FADD R72, R19, R8.reuse ;  /* 0x0000000813487221 */ /* 0x100fe20000000000 */
[----:B------:R-:W4:Y:S01]  /*3ef0*/  LDS.128 R32, [R0+0x6610] ;  /* 0x0066100000207984 */ /* 0x000f220000000c00 */
[----:B------:R-:W-:Y:S01]  /*3f00*/  IMAD.U32 R63, R63, 0x10000, RZ ;  /* 0x000100003f3f7824 */ /* 0x000fe200078e00ff */
[C---:B------:R-:W-:Y:S01]  /*3f10*/  PRMT R8, R56.reuse, 0x7632, R8 ;  /* 0x0000763238087816 */ /* 0x040fe20000000008 */
[----:B------:R-:W-:Y:S01]  /*3f20*/  IMAD.U32 R11, R56, 0x10000, RZ ;  /* 0x00010000380b7824 */ /* 0x000fe200078e00ff */
[----:B------:R-:W-:Y:S01]  /*3f30*/  PRMT R9, R57, 0x7632, R9 ;  /* 0x0000763239097816 */ /* 0x000fe20000000009 */
[----:B------:R-:W-:-:S02]  /*3f40*/  IMAD.U32 R61, R61, 0x10000, RZ ;  /* 0x000100003d3d7824 */ /* 0x000fc400078e00ff */
[----:B------:R-:W-:Y:S01]  /*3f50*/  FADD R63, R18, R63 ;  /* 0x0000003f123f7221 */ /* 0x000fe20000000000 */
[----:B------:R-:W-:Y:S02]  /*3f60*/  IMAD.U32 R18, R8, 0x10000, RZ ;  /* 0x0001000008127824 */ /* 0x000fe400078e00ff */
[----:B-1----:R-:W-:Y:S01]  /*3f70*/  FADD R53, R12, R11 ;  /* 0x0000000b0c357221 */ /* 0x002fe20000000000 */
[----:B------:R-:W-:Y:S01]  /*3f80*/  FADD R61, R10, R61 ;  /* 0x0000003d0a3d7221 */ /* 0x000fe20000000000 */
[----:B------:R-:W-:Y:S02]  /*3f90*/  IMAD.U32 R36, R9, 0x10000, RZ ;  /* 0x0001000009247824 */ /* 0x000fe400078e00ff */
[----:B------:R-:W1:Y:S01]  /*3fa0*/  LDS.128 R8, [R0+0x7700] ;  /* 0x0077000000087984 */ /* 0x000e620000000c00 */
[----:B------:R-:W-:Y:S02]  /*3fb0*/  IMAD.U32 R57, R57, 0x10000, RZ ;  /* 0x0001000039397824 */ /* 0x000fe400078e00ff */
[----:B------:R-:W-:Y:S01]  /*3fc0*/  FADD R56, R13, R18 ;  /* 0x000000120d387221 */ /* 0x000fe20000000000 */
[----:B------:R-:W-:Y:S01]  /*3fd0*/  FADD R36, R15, R36 ;  /* 0x000000240f247221 */ /* 0x000fe20000000000 */
[----:B------:R-:W-:-:S02]  /*3fe0*/  FADD R57, R14, R57 ;  /* 0x000000390e397221 */ /* 0x000fc40000000000 */
[----:B------:R5:W1:Y:S01]  /*3ff0*/  LDS.128 R12, [R0+0x7710] ;  /* 0x00771000000c7984 */ /* 0x000a620000000c00 */
[C---:B------:R-:W-:Y:S02]  /*4000*/  PRMT R16, R58.reuse, 0x7632, R16 ;  /* 0x000076323a107816 */ /* 0x040fe40000000010 */
[----:B------:R-:W-:Y:S01]  /*4010*/  PRMT R17, R59, 0x7632, R17 ;  /* 0x000076323b117816 */ /* 0x000fe20000000011 */
[----:B------:R-:W-:Y:S02]  /*4020*/  IMAD.U32 R19, R58, 0x10000, RZ ;  /* 0x000100003a137824 */ /* 0x000fe400078e00ff */
[----:B------:R-:W-:Y:S02]  /*4030*/  IMAD.U32 R16, R16, 0x10000, RZ ;  /* 0x0001000010107824 */ /* 0x000fe400078e00ff */
[----:B------:R-:W-:Y:S01]  /*4040*/  IMAD.U32 R18, R17, 0x10000, RZ ;  /* 0x0001000011127824 */ /* 0x000fe200078e00ff */
[----:B------:R-:W-:Y:S01]  /*4050*/  PRMT R17, R29, 0x7632, R17 ;  /* 0x000076321d117816 */ /* 0x000fe20000000011 */
[----:B------:R-:W-:-:S02]  /*4060*/  IMAD.U32 R59, R59, 0x10000, RZ ;  /* 0x000100003b3b7824 */ /* 0x000fc400078e00ff */
[--C-:B--2---:R-:W-:Y:S01]  /*4070*/  FADD R20, R20, R19.reuse ;  /* 0x0000001314147221 */ /* 0x104fe20000000000 */
[--C-:B------:R-:W-:Y:S01]  /*4080*/  FADD R55, R21, R16.reuse ;  /* 0x0000001015377221 */ /* 0x100fe20000000000 */
[C---:B------:R-:W-:Y:S01]  /*4090*/  IMAD.U32 R21, R28.reuse, 0x10000, RZ ;  /* 0x000100001c157824 */ /* 0x040fe200078e00ff */
[----:B------:R-:W-:Y:S01]  /*40a0*/  PRMT R19, R31, 0x7632, R19 ;  /* 0x000076321f137816 */ /* 0x000fe20000000013 */
[----:B-----5:R-:W-:Y:S01]  /*40b0*/  IMAD.U32 R0, R17, 0x10000, RZ ;  /* 0x0001000011007824 */ /* 0x020fe200078e00ff */
[----:B------:R-:W-:Y:S01]  /*40c0*/  PRMT R16, R28, 0x7632, R16 ;  /* 0x000076321c107816 */ /* 0x000fe20000000010 */
[----:B------:R-:W-:Y:S01]  /*40d0*/  FADD R22, R22, R59 ;  /* 0x0000003b16167221 */ /* 0x000fe20000000000 */
[--C-:B------:R-:W-:Y:S01]  /*40e0*/  FADD R59, R23, R18.reuse ;  /* 0x00000012173b7221 */ /* 0x100fe20000000000 */
[----:B------:R-:W-:Y:S02]  /*40f0*/  IMAD.U32 R31, R31, 0x10000, RZ ;  /* 0x000100001f1f7824 */ /* 0x000fe400078e00ff */
[----:B---3--:R-:W-:Y:S01]  /*4100*/  FADD R21, R4, R21 ;  /* 0x0000001504157221 */ /* 0x008fe20000000000 */
[C---:B------:R-:W-:Y:S01]  /*4110*/  PRMT R18, R30.reuse, 0x7632, R18 ;  /* 0x000076321e127816 */ /* 0x040fe20000000012 */
[----:B------:R-:W-:-:S02]  /*4120*/  IMAD.U32 R23, R30, 0x10000, RZ ;  /* 0x000100001e177824 */ /* 0x000fc400078e00ff */
[--C-:B------:R-:W-:Y:S01]  /*4130*/  FADD R30, R7, R0.reuse ;  /* 0x00000000071e7221 */ /* 0x100fe20000000000 */
[----:B------:R-:W-:Y:S01]  /*4140*/  IMAD.U32 R4, R19, 0x10000, RZ ;  /* 0x0001000013047824 */ /* 0x000fe200078e00ff */
[----:B------:R-:W-:Y:S01]  /*4150*/  PRMT R0, R24, 0x7632, R0 ;  /* 0x0000763218007816 */ /* 0x000fe20000000000 */
[----:B------:R-:W-:Y:S02]  /*4160*/  IMAD.U32 R29, R29, 0x10000, RZ ;  /* 0x000100001d1d7824 */ /* 0x000fe400078e00ff */
[----:B----4-:R-:W-:Y:S01]  /*4170*/  FADD R31, R34, R31 ;  /* 0x0000001f221f7221 */ /* 0x010fe20000000000 */
[----:B------:R-:W-:Y:S02]  /*4180*/  IMAD.U32 R16, R16, 0x10000, RZ ;  /* 0x0001000010107824 */ /* 0x000fe400078e00ff */
[--C-:B------:R-:W-:Y:S01]  /*4190*/  FADD R34, R35, R4.reuse ;  /* 0x0000000423227221 */ /* 0x100fe20000000000 */
[----:B------:R-:W-:Y:S01]  /*41a0*/  PRMT R4, R25, 0x7632, R4 ;  /* 0x0000763219047816 */ /* 0x000fe20000000004 */
[----:B------:R-:W-:Y:S01]  /*41b0*/  FADD R29, R6, R29 ;  /* 0x0000001d061d7221 */ /* 0x000fe20000000000 */
[----:B------:R-:W-:Y:S01]  /*41c0*/  FADD R28, R5, R16 ;  /* 0x00000010051c7221 */ /* 0x000fe20000000000 */
[----:B------:R-:W-:Y:S01]  /*41d0*/  IMAD.U32 R25, R25, 0x10000, RZ ;  /* 0x0001000019197824 */ /* 0x000fe200078e00ff */
[----:B------:R-:W-:Y:S01]  /*41e0*/  PRMT R5, R26, 0x7632, R5 ;  /* 0x000076321a057816 */ /* 0x000fe20000000005 */
[----:B------:R-:W-:Y:S01]  /*41f0*/  IMAD.U32 R0, R0, 0x10000, RZ ;  /* 0x0001000000007824 */ /* 0x000fe200078e00ff */
[----:B------:R-:W-:Y:S01]  /*4200*/  PRMT R6, R27, 0x7632, R6 ;  /* 0x000076321b067816 */ /* 0x000fe20000000006 */
[----:B------:R-:W-:Y:S01]  /*4210*/  IMAD.U32 R17, R26, 0x10000, RZ ;  /* 0x000100001a117824 */ /* 0x000fe200078e00ff */
[----:B------:R-:W-:Y:S01]  /*4220*/  ISETP.NE.AND P5, PT, R86, RZ, PT ;  /* 0x000000ff5600720c */ /* 0x000fe20003fa5270 */
[----:B------:R-:W-:-:S02]  /*4230*/  IMAD.U32 R18, R18, 0x10000, RZ ;  /* 0x0001000012127824 */ /* 0x000fc400078e00ff */
[----:B-1----:R-:W-:Y:S01]  /*4240*/  FADD R26, R10, R25 ;  /* 0x000000190a1a7221 */ /* 0x002fe20000000000 */
[----:B------:R-:W-:Y:S02]  /*4250*/  IMAD.U32 R4, R4, 0x10000, RZ ;  /* 0x0001000004047824 */ /* 0x000fe400078e00ff */
[----:B------:R-:W-:Y:S01]  /*4260*/  FADD R25, R9, R0 ;  /* 0x0000000009197221 */ /* 0x000fe20000000000 */
[----:B------:R-:W-:Y:S01]  /*4270*/  ISETP.NE.AND P4, PT, R124, RZ, PT ;  /* 0x000000ff7c00720c */ /* 0x000fe20003f85270 */
[----:B------:R-:W-:Y:S02]  /*4280*/  IMAD.U32 R7, R24, 0x10000, RZ ;  /* 0x0001000018077824 */ /* 0x000fe400078e00ff */
[----:B------:R-:W-:Y:S01]  /*4290*/  FADD R23, R32, R23 ;  /* 0x0000001720177221 */ /* 0x000fe20000000000 */
[----:B------:R-:W-:Y:S02]  /*42a0*/  IMAD.U32 R0, R5, 0x10000, RZ ;  /* 0x0001000005007824 */ /* 0x000fe400078e00ff */
[----:B------:R-:W-:-:S02]  /*42b0*/  IMAD.U32 R6, R6, 0x10000, RZ ;  /* 0x0001000006067824 */ /* 0x000fc400078e00ff */
[----:B------:R-:W-:Y:S01]  /*42c0*/  FADD R32, R33, R18 ;  /* 0x0000001221207221 */ /* 0x000fe20000000000 */
[----:B------:R-:W-:Y:S02]  /*42d0*/  VIADD R9, R77, 0x36000 ;  /* 0x000360004d097836 */ /* 0x000fe40000000000 */
        /* <DEDUP_REMOVED lines=8> */
[----:B------:R-:W-:Y:S01]  /*4360*/  VIADD R13, R77, 0x42000 ;  /* 0x000420004d0d7836 */ /* 0x000fe20000000000 */
[----:B------:R-:W-:Y:S01]  /*4370*/  F2FP.BF16.F32.PACK_AB R6, R42, R37 ;  /* 0x000000252a06723e */ /* 0x000fe200000010ff */
[----:B------:R-:W-:Y:S01]  /*4380*/  IMAD.WIDE R8, R9, 0x2, R2 ;  /* 0x0000000209087825 */ /* 0x000fe200078e0202 */
[----:B------:R-:W-:-:S03]  /*4390*/  F2FP.BF16.F32.PACK_AB R7, R44, R75 ;  /* 0x0000004b2c07723e */ /* 0x000fc600000010ff */
[----:B------:R-:W-:Y:S01]  /*43a0*/  FADD R35, R12, R17 ;  /* 0x000000110c237221 */ /* 0x000fe20000000000 */
[----:B------:R-:W-:Y:S01]  /*43b0*/  F2FP.BF16.F32.PACK_AB R40, R46, R41 ;  /* 0x000000292e28723e */ /* 0x000fe200000010ff */
[C---:B------:R-:W-:Y:S01]  /*43c0*/  VIADD R15, R77.reuse, 0x48000 ;  /* 0x000480004d0f7836 */ /* 0x040fe20000000000 */
[----:B------:R-:W-:Y:S01]  /*43d0*/  F2FP.BF16.F32.PACK_AB R42, R50, R43 ;  /* 0x0000002b322a723e */ /* 0x000fe200000010ff */
[C---:B------:R-:W-:Y:S01]  /*43e0*/  VIADD R17, R77.reuse, 0x4e000 ;  /* 0x0004e0004d117836 */ /* 0x040fe20000000000 */
[----:B------:R-:W-:Y:S01]  /*43f0*/  F2FP.BF16.F32.PACK_AB R41, R48, R69 ;  /* 0x000000453029723e */ /* 0x000fe200000010ff */
[----:B------:R-:W-:Y:S01]  /*4400*/  VIADD R19, R77, 0x54000 ;  /* 0x000540004d137836 */ /* 0x000fe20000000000 */
[----:B------:R-:W-:Y:S01]  /*4410*/  F2FP.BF16.F32.PACK_AB R43, R52, R71 ;  /* 0x00000047342b723e */ /* 0x000fe200000010ff */
[----:B------:R-:W-:Y:S01]  /*4420*/  IMAD.WIDE R10, R11, 0x2, R2 ;  /* 0x000000020b0a7825 */ /* 0x000fe200078e0202 */
[----:B------:R-:W-:-:S03]  /*4430*/  F2FP.BF16.F32.PACK_AB R44, R54, R45 ;  /* 0x0000002d362c723e */ /* 0x000fc600000010ff */
[----:B------:R-:W-:Y:S01]  /*4440*/  FADD R27, R14, R27 ;  /* 0x0000001b0e1b7221 */ /* 0x000fe20000000000 */
[----:B------:R-:W-:Y:S01]  /*4450*/  F2FP.BF16.F32.PACK_AB R46, R66, R47 ;  /* 0x0000002f422e723e */ /* 0x000fe200000010ff */
[--C-:B------:R-:W-:Y:S01]  /*4460*/  IMAD.WIDE R12, R13, 0x2, R2.reuse ;  /* 0x000000020d0c7825 */ /* 0x100fe200078e0202 */
[----:B------:R-:W-:Y:S01]  /*4470*/  F2FP.BF16.F32.PACK_AB R45, R64, R65 ;  /* 0x00000041402d723e */ /* 0x000fe200000010ff */
[----:B------:R1:W-:Y:S01]  /*4480*/  @P5 STG.E.128 desc[UR30][R8.64], R4 ;  /* 0x0000000408005986 */ /* 0x0003e2000c101d1e */
[----:B------:R-:W-:Y:S01]  /*4490*/  F2FP.BF16.F32.PACK_AB R47, R68, R67 ;  /* 0x00000043442f723e */ /* 0x000fe200000010ff */
[--C-:B------:R-:W-:Y:S01]  /*44a0*/  IMAD.WIDE R14, R15, 0x2, R2.reuse ;  /* 0x000000020f0e7825 */ /* 0x100fe200078e0202 */
[----:B------:R-:W-:Y:S02]  /*44b0*/  F2FP.BF16.F32.PACK_AB R61, R62, R61 ;  /* 0x0000003d3e3d723e */ /* 0x000fe400000010ff */
[----:B------:R-:W-:Y:S01]  /*44c0*/  F2FP.BF16.F32.PACK_AB R60, R60, R49 ;  /* 0x000000313c3c723e */ /* 0x000fe200000010ff */
[----:B------:R-:W-:Y:S01]  /*44d0*/  IMAD.WIDE R16, R17, 0x2, R2 ;  /* 0x0000000211107825 */ /* 0x000fe200078e0202 */
[----:B------:R-:W-:-:S02]  /*44e0*/  F2FP.BF16.F32.PACK_AB R62, R70, R51 ;  /* 0x00000033463e723e */ /* 0x000fc400000010ff */
[----:B------:R-:W-:Y:S01]  /*44f0*/  F2FP.BF16.F32.PACK_AB R63, R72, R63 ;  /* 0x0000003f483f723e */ /* 0x000fe200000010ff */
[----:B------:R-:W-:Y:S01]  /*4500*/  IMAD.WIDE R18, R19, 0x2, R2 ;  /* 0x0000000213127825 */ /* 0x000fe200078e0202 */
[----:B------:R-:W-:Y:S01]  /*4510*/  F2FP.BF16.F32.PACK_AB R29, R30, R29 ;  /* 0x0000001d1e1d723e */ /* 0x000fe200000010ff */
[----:B------:R2:W-:Y:S01]  /*4520*/  @P4 STG.E.128 desc[UR30][R10.64], R40 ;  /* 0x000000280a004986 */ /* 0x0005e2000c101d1e */
[----:B------:R-:W-:Y:S02]  /*4530*/  F2FP.BF16.F32.PACK_AB R28, R28, R21 ;  /* 0x000000151c1c723e */ /* 0x000fe400000010ff */
[----:B------:R-:W-:Y:S02]  /*4540*/  F2FP.BF16.F32.PACK_AB R30, R32, R23 ;  /* 0x00000017201e723e */ /* 0x000fe400000010ff */
[----:B------:R-:W-:Y:S02]  /*4550*/  F2FP.BF16.F32.PACK_AB R31, R34, R31 ;  /* 0x0000001f221f723e */ /* 0x000fe400000010ff */
[----:B-1----:R-:W-:-:S02]  /*4560*/  F2FP.BF16.F32.PACK_AB R4, R56, R53 ;  /* 0x000000353804723e */ /* 0x002fc400000010ff */
[----:B------:R-:W-:Y:S02]  /*4570*/  F2FP.BF16.F32.PACK_AB R5, R36, R57 ;  /* 0x000000392405723e */ /* 0x000fe400000010ff */
[----:B------:R-:W-:Y:S02]  /*4580*/  F2FP.BF16.F32.PACK_AB R6, R55, R20 ;  /* 0x000000143706723e */ /* 0x000fe400000010ff */
[----:B------:R-:W-:Y:S01]  /*4590*/  F2FP.BF16.F32.PACK_AB R7, R59, R22 ;  /* 0x000000163b07723e */ /* 0x000fe200000010ff */
[----:B------:R2:W-:Y:S01]  /*45a0*/  @P3 STG.E.128 desc[UR30][R12.64], R44 ;  /* 0x0000002c0c003986 */ /* 0x0005e2000c101d1e */
[----:B------:R-:W-:-:S03]  /*45b0*/  VIADD R77, R77, 0x5a000 ;  /* 0x0005a0004d4d7836 */ /* 0x000fc60000000000 */
[----:B------:R2:W-:Y:S01]  /*45c0*/  @P2 STG.E.128 desc[UR30][R14.64], R60 ;  /* 0x0000003c0e002986 */ /* 0x0005e2000c101d1e */
[----:B------:R-:W-:-:S03]  /*45d0*/  F2FP.BF16.F32.PACK_AB R24, R25, R24 ;  /* 0x000000181918723e */ /* 0x000fc600000010ff */
[----:B------:R2:W-:Y:S01]  /*45e0*/  @P1 STG.E.128 desc[UR30][R16.64], R4 ;  /* 0x0000000410001986 */ /* 0x0005e2000c101d1e */
[----:B------:R-:W-:-:S03]  /*45f0*/  F2FP.BF16.F32.PACK_AB R25, R33, R26 ;  /* 0x0000001a2119723e */ /* 0x000fc600000010ff */
[----:B------:R2:W-:Y:S01]  /*4600*/  @P0 STG.E.128 desc[UR30][R18.64], R28 ;  /* 0x0000001c12000986 */ /* 0x0005e2000c101d1e */
[----:B------:R-:W-:Y:S01]  /*4610*/  IMAD.WIDE R2, R77, 0x2, R2 ;  /* 0x000000024d027825 */ /* 0x000fe200078e0202 */
[----:B------:R-:W-:Y:S02]  /*4620*/  F2FP.BF16.F32.PACK_AB R26, R0, R35 ;  /* 0x00000023001a723e */ /* 0x000fe400000010ff */
[----:B------:R-:W-:Y:S01]  /*4630*/  F2FP.BF16.F32.PACK_AB R27, R58, R27 ;  /* 0x0000001b3a1b723e */ /* 0x000fe200000010ff */
[----:B------:R-:W-:Y:S06]  /*4640*/  @!P6 EXIT ;  /* 0x000000000000e94d */ /* 0x000fec0003800000 */
[----:B------:R-:W-:Y:S01]  /*4650*/  STG.E.128 desc[UR30][R2.64], R24 ;  /* 0x0000001802007986 */ /* 0x000fe2000c101d1e */
[----:B------:R-:W-:Y:S05]  /*4660*/  EXIT ;  /* 0x000000000000794d */ /* 0x000fea0003800000 */
.L_x_1:
[----:B------:R-:W-:-:S00]  /*4670*/  BRA `(.L_x_1) ;  /* 0xfffffffc00fc7947 */ /* 0x000fc0000383ffff */
[----:B------:R-:W-:-:S00]  /*4680*/  NOP ;  /* 0x0000000000007918 */ /* 0x000fc00000000000 */
[----:B------:R-:W-:-:S00]  /*4690*/  NOP ;  /* 0x0000000000007918 */ /* 0x000fc00000000000 */
[----:B------:R-:W-:-:S00]  /*46a0*/  NOP ;  /* 0x0000000000007918 */ /* 0x000fc00000000000 */
[----:B------:R-:W-:-:S00]  /*46b0*/  NOP ;  /* 0x0000000000007918 */ /* 0x000fc00000000000 */
[----:B------:R-:W-:-:S00]  /*46c0*/  NOP ;  /* 0x0000000000007918 */ /* 0x000fc00000000000 */
[----:B------:R-:W-:-:S00]  /*46d0*/  NOP ;  /* 0x0000000000007918 */ /* 0x000fc00000000000 */
[----:B------:R-:W-:-:S00]  /*46e0*/  NOP ;  /* 0x0000000000007918 */ /* 0x000fc00000000000 */
[----:B------:R-:W-:-:S00]  /*46f0*/  NOP ;  /* 0x0000000000007918 */ /* 0x000fc00000000000 */
.L_x_2:


//--------------------- .nv.shared.triton_mm      --------------------------
	.section	.nv.shared.triton_mm,"aw",@nobits
	.sectionflags	@""
	.align	16
	.zero		1024


//--------------------- .nv.constant0.triton_mm   --------------------------
	.section	.nv.constant0.triton_mm,"a",@progbits
	.sectionflags	@""
	.align	4
.nv.constant0.triton_mm:
	.zero		560
